//
// Generated by NVIDIA NVVM Compiler
//
// Compiler Build ID: CL-36424714
// Cuda compilation tools, release 13.0, V13.0.88
// Based on NVVM 20.0.0
//

.version 9.0
.target sm_100
.address_size 64

	// .globl	calc_absorption
.func  (.param .b64 func_retval0) __internal_accurate_pow
(
	.param .b64 __internal_accurate_pow_param_0,
	.param .b64 __internal_accurate_pow_param_1
)
;

.visible .entry calc_absorption(
	.param .u64 .ptr .align 1 calc_absorption_param_0,
	.param .u64 .ptr .align 1 calc_absorption_param_1,
	.param .u64 .ptr .align 1 calc_absorption_param_2,
	.param .u64 .ptr .align 1 calc_absorption_param_3,
	.param .u64 .ptr .align 1 calc_absorption_param_4,
	.param .u64 .ptr .align 1 calc_absorption_param_5,
	.param .u64 .ptr .align 1 calc_absorption_param_6,
	.param .u64 .ptr .align 1 calc_absorption_param_7,
	.param .u64 .ptr .align 1 calc_absorption_param_8,
	.param .u32 calc_absorption_param_9,
	.param .u32 calc_absorption_param_10,
	.param .u64 .ptr .align 1 calc_absorption_param_11,
	.param .u64 .ptr .align 1 calc_absorption_param_12,
	.param .f64 calc_absorption_param_13,
	.param .f64 calc_absorption_param_14,
	.param .f64 calc_absorption_param_15,
	.param .u64 .ptr .align 1 calc_absorption_param_16,
	.param .u32 calc_absorption_param_17,
	.param .u32 calc_absorption_param_18,
	.param .u64 .ptr .align 1 calc_absorption_param_19,
	.param .u32 calc_absorption_param_20,
	.param .u32 calc_absorption_param_21
)
{
	.reg .pred 	%p<87>;
	.reg .b32 	%r<208>;
	.reg .b32 	%f<9>;
	.reg .b64 	%rd<95>;
	.reg .b64 	%fd<885>;

	ld.param.u64 	%rd23, [calc_absorption_param_0];
	ld.param.u64 	%rd24, [calc_absorption_param_1];
	ld.param.u64 	%rd25, [calc_absorption_param_2];
	ld.param.u64 	%rd26, [calc_absorption_param_3];
	ld.param.u64 	%rd27, [calc_absorption_param_4];
	ld.param.u64 	%rd28, [calc_absorption_param_5];
	ld.param.u64 	%rd29, [calc_absorption_param_6];
	ld.param.u64 	%rd30, [calc_absorption_param_7];
	ld.param.u64 	%rd31, [calc_absorption_param_8];
	ld.param.u32 	%r70, [calc_absorption_param_9];
	ld.param.u32 	%r65, [calc_absorption_param_10];
	ld.param.u64 	%rd32, [calc_absorption_param_11];
	ld.param.u64 	%rd33, [calc_absorption_param_12];
	ld.param.f64 	%fd224, [calc_absorption_param_13];
	ld.param.f64 	%fd225, [calc_absorption_param_14];
	ld.param.f64 	%fd226, [calc_absorption_param_15];
	ld.param.u64 	%rd35, [calc_absorption_param_16];
	ld.param.u32 	%r66, [calc_absorption_param_17];
	ld.param.u32 	%r67, [calc_absorption_param_18];
	ld.param.u64 	%rd34, [calc_absorption_param_19];
	ld.param.u32 	%r68, [calc_absorption_param_20];
	cvta.to.global.u64 	%rd1, %rd34;
	cvta.to.global.u64 	%rd2, %rd35;
	mov.u32 	%r71, %ctaid.x;
	mov.u32 	%r72, %ntid.x;
	mov.u32 	%r73, %tid.x;
	mad.lo.s32 	%r1, %r71, %r72, %r73;
	setp.ge.u32 	%p4, %r1, %r70;
	@%p4 bra 	$L__BB0_77;
	cvta.to.global.u64 	%rd36, %rd23;
	mul.wide.u32 	%rd37, %r1, 8;
	add.s64 	%rd38, %rd36, %rd37;
	ld.global.f64 	%fd1, [%rd38];
	mul.wide.s32 	%rd39, %r66, 8;
	add.s64 	%rd40, %rd2, %rd39;
	ld.global.f64 	%fd227, [%rd40+-8];
	cvt.rn.f64.s32 	%fd2, %r68;
	add.f64 	%fd228, %fd227, %fd2;
	add.f64 	%fd229, %fd228, 0d3FF0000000000000;
	setp.le.f64 	%p5, %fd1, %fd229;
	@%p5 bra 	$L__BB0_3;
	ld.global.f64 	%fd230, [%rd2];
	add.s32 	%r74, %r68, 1;
	cvt.rn.f64.s32 	%fd231, %r74;
	sub.f64 	%fd232, %fd230, %fd231;
	setp.ltu.f64 	%p6, %fd1, %fd232;
	@%p6 bra 	$L__BB0_77;
$L__BB0_3:
	cvta.to.global.u64 	%rd41, %rd29;
	add.s64 	%rd43, %rd41, %rd37;
	ld.global.f64 	%fd3, [%rd43];
	cvta.to.global.u64 	%rd44, %rd25;
	add.s64 	%rd45, %rd44, %rd37;
	ld.global.f64 	%fd4, [%rd45];
	cvta.to.global.u64 	%rd46, %rd26;
	add.s64 	%rd47, %rd46, %rd37;
	ld.global.f64 	%fd5, [%rd47];
	cvta.to.global.u64 	%rd48, %rd27;
	add.s64 	%rd49, %rd48, %rd37;
	ld.global.f64 	%fd6, [%rd49];
	cvta.to.global.u64 	%rd50, %rd31;
	add.s64 	%rd51, %rd50, %rd37;
	ld.global.f64 	%fd7, [%rd51];
	cvta.to.global.u64 	%rd52, %rd28;
	add.s64 	%rd53, %rd52, %rd37;
	ld.global.f64 	%fd8, [%rd53];
	cvta.to.global.u64 	%rd54, %rd30;
	mul.wide.u32 	%rd55, %r1, 4;
	add.s64 	%rd56, %rd54, %rd55;
	ld.global.u32 	%r2, [%rd56];
	cvta.to.global.u64 	%rd57, %rd24;
	add.s64 	%rd58, %rd57, %rd37;
	ld.global.f64 	%fd9, [%rd58];
	mov.f64 	%fd801, 0d4000000000000000;
	{
	.reg .b32 %temp; 
	mov.b64 	{%temp, %r187}, %fd801;
	}
	{
	.reg .b32 %temp; 
	mov.b64 	{%r188, %temp}, %fd801;
	}
	setp.gt.s32 	%p7, %r187, 1048575;
	mov.b32 	%r189, -1023;
	@%p7 bra 	$L__BB0_5;
	mov.f64 	%fd801, 0d4360000000000000;
	{
	.reg .b32 %temp; 
	mov.b64 	{%temp, %r187}, %fd801;
	}
	{
	.reg .b32 %temp; 
	mov.b64 	{%r188, %temp}, %fd801;
	}
	mov.b32 	%r189, -1077;
$L__BB0_5:
	add.s32 	%r77, %r187, -1;
	setp.gt.u32 	%p8, %r77, 2146435070;
	@%p8 bra 	$L__BB0_9;
	shr.u32 	%r80, %r187, 20;
	add.s32 	%r190, %r189, %r80;
	and.b32  	%r81, %r187, 1048575;
	or.b32  	%r82, %r81, 1072693248;
	mov.b64 	%fd802, {%r188, %r82};
	setp.lt.u32 	%p10, %r82, 1073127583;
	@%p10 bra 	$L__BB0_8;
	{
	.reg .b32 %temp; 
	mov.b64 	{%r83, %temp}, %fd802;
	}
	{
	.reg .b32 %temp; 
	mov.b64 	{%temp, %r84}, %fd802;
	}
	add.s32 	%r85, %r84, -1048576;
	mov.b64 	%fd802, {%r83, %r85};
	add.s32 	%r190, %r190, 1;
$L__BB0_8:
	add.f64 	%fd236, %fd802, 0dBFF0000000000000;
	add.f64 	%fd237, %fd802, 0d3FF0000000000000;
	rcp.approx.ftz.f64 	%fd238, %fd237;
	neg.f64 	%fd239, %fd237;
	fma.rn.f64 	%fd240, %fd239, %fd238, 0d3FF0000000000000;
	fma.rn.f64 	%fd241, %fd240, %fd240, %fd240;
	fma.rn.f64 	%fd242, %fd241, %fd238, %fd238;
	mul.f64 	%fd243, %fd236, %fd242;
	fma.rn.f64 	%fd244, %fd236, %fd242, %fd243;
	mul.f64 	%fd245, %fd244, %fd244;
	fma.rn.f64 	%fd246, %fd245, 0d3EB1380B3AE80F1E, 0d3ED0EE258B7A8B04;
	fma.rn.f64 	%fd247, %fd246, %fd245, 0d3EF3B2669F02676F;
	fma.rn.f64 	%fd248, %fd247, %fd245, 0d3F1745CBA9AB0956;
	fma.rn.f64 	%fd249, %fd248, %fd245, 0d3F3C71C72D1B5154;
	fma.rn.f64 	%fd250, %fd249, %fd245, 0d3F624924923BE72D;
	fma.rn.f64 	%fd251, %fd250, %fd245, 0d3F8999999999A3C4;
	fma.rn.f64 	%fd252, %fd251, %fd245, 0d3FB5555555555554;
	sub.f64 	%fd253, %fd236, %fd244;
	add.f64 	%fd254, %fd253, %fd253;
	neg.f64 	%fd255, %fd244;
	fma.rn.f64 	%fd256, %fd255, %fd236, %fd254;
	mul.f64 	%fd257, %fd242, %fd256;
	mul.f64 	%fd258, %fd245, %fd252;
	fma.rn.f64 	%fd259, %fd258, %fd244, %fd257;
	xor.b32  	%r86, %r190, -2147483648;
	mov.b32 	%r87, 1127219200;
	mov.b64 	%fd260, {%r86, %r87};
	mov.b32 	%r88, -2147483648;
	mov.b64 	%fd261, {%r88, %r87};
	sub.f64 	%fd262, %fd260, %fd261;
	fma.rn.f64 	%fd263, %fd262, 0d3FE62E42FEFA39EF, %fd244;
	fma.rn.f64 	%fd264, %fd262, 0dBFE62E42FEFA39EF, %fd263;
	sub.f64 	%fd265, %fd264, %fd244;
	sub.f64 	%fd266, %fd259, %fd265;
	fma.rn.f64 	%fd267, %fd262, 0d3C7ABC9E3B39803F, %fd266;
	add.f64 	%fd803, %fd263, %fd267;
	bra.uni 	$L__BB0_10;
$L__BB0_9:
	fma.rn.f64 	%fd235, %fd801, 0d7FF0000000000000, 0d7FF0000000000000;
	{
	.reg .b32 %temp; 
	mov.b64 	{%temp, %r78}, %fd801;
	}
	and.b32  	%r79, %r78, 2147483647;
	setp.eq.s32 	%p9, %r79, 0;
	selp.f64 	%fd803, 0dFFF0000000000000, %fd235, %p9;
$L__BB0_10:
	mul.f64 	%fd268, %fd225, 0d3EE4B280A48CDE11;
	mul.f64 	%fd269, %fd268, %fd226;
	mov.f64 	%fd270, 0d4072800000000000;
	div.rn.f64 	%fd17, %fd270, %fd224;
	fma.rn.f64 	%fd18, %fd268, %fd3, %fd1;
	sub.f64 	%fd271, %fd268, %fd269;
	mul.f64 	%fd272, %fd269, %fd5;
	fma.rn.f64 	%fd19, %fd271, %fd4, %fd272;
	{
	.reg .b32 %temp; 
	mov.b64 	{%temp, %r13}, %fd17;
	}
	{
	.reg .b32 %temp; 
	mov.b64 	{%temp, %r14}, %fd6;
	}
	shr.u32 	%r89, %r14, 20;
	and.b32  	%r90, %r89, 2047;
	add.s32 	%r91, %r90, -1012;
	mov.b64 	%rd59, %fd6;
	shl.b64 	%rd3, %rd59, %r91;
	setp.eq.s64 	%p3, %rd3, -9223372036854775808;
	abs.f64 	%fd20, %fd17;
	setp.neu.f64 	%p11, %fd17, 0d0000000000000000;
	@%p11 bra 	$L__BB0_12;
	setp.eq.s64 	%p14, %rd3, -9223372036854775808;
	abs.f64 	%fd281, %fd6;
	setp.neu.f64 	%p15, %fd281, 0d3FE0000000000000;
	and.pred  	%p3, %p15, %p14;
	selp.b32 	%r92, %r13, 0, %p3;
	setp.lt.s32 	%p16, %r14, 0;
	or.b32  	%r93, %r92, 2146435072;
	selp.b32 	%r94, %r93, %r92, %p16;
	mov.b32 	%r95, 0;
	mov.b64 	%fd805, {%r95, %r94};
	bra.uni 	$L__BB0_13;
$L__BB0_12:
	{ // callseq 0, 0
	.param .b64 param0;
	st.param.f64 	[param0], %fd20;
	.param .b64 param1;
	st.param.f64 	[param1], %fd6;
	.param .b64 retval0;
	call.uni (retval0), 
	__internal_accurate_pow, 
	(
	param0, 
	param1
	);
	ld.param.f64 	%fd273, [retval0];
	} // callseq 0
	setp.lt.s32 	%p12, %r13, 0;
	cvt.rzi.f64.f64 	%fd275, %fd6;
	setp.neu.f64 	%p13, %fd6, %fd275;
	neg.f64 	%fd277, %fd273;
	selp.f64 	%fd278, %fd277, %fd273, %p3;
	selp.f64 	%fd279, %fd278, %fd273, %p12;
	selp.f64 	%fd280, 0dFFF8000000000000, %fd279, %p13;
	selp.f64 	%fd805, %fd280, %fd279, %p12;
$L__BB0_13:
	add.f64 	%fd282, %fd17, %fd6;
	{
	.reg .b32 %temp; 
	mov.b64 	{%temp, %r96}, %fd282;
	}
	and.b32  	%r97, %r96, 2146435072;
	setp.ne.s32 	%p17, %r97, 2146435072;
	@%p17 bra 	$L__BB0_20;
	setp.num.f64 	%p18, %fd17, %fd17;
	setp.num.f64 	%p19, %fd6, %fd6;
	and.pred  	%p20, %p18, %p19;
	@%p20 bra 	$L__BB0_16;
	add.rn.f64 	%fd805, %fd17, %fd6;
	bra.uni 	$L__BB0_20;
$L__BB0_16:
	abs.f64 	%fd283, %fd6;
	setp.neu.f64 	%p21, %fd283, 0d7FF0000000000000;
	@%p21 bra 	$L__BB0_18;
	setp.gt.f64 	%p26, %fd20, 0d3FF0000000000000;
	selp.b32 	%r105, 2146435072, 0, %p26;
	setp.lt.s32 	%p27, %r14, 0;
	xor.b32  	%r106, %r105, 2146435072;
	selp.b32 	%r107, %r106, %r105, %p27;
	setp.eq.f64 	%p28, %fd17, 0dBFF0000000000000;
	selp.b32 	%r108, 1072693248, %r107, %p28;
	mov.b32 	%r109, 0;
	mov.b64 	%fd805, {%r109, %r108};
	bra.uni 	$L__BB0_20;
$L__BB0_18:
	setp.neu.f64 	%p22, %fd20, 0d7FF0000000000000;
	@%p22 bra 	$L__BB0_20;
	setp.lt.s32 	%p23, %r13, 0;
	setp.lt.s32 	%p24, %r14, 0;
	selp.b32 	%r98, 0, 2146435072, %p24;
	and.b32  	%r99, %r14, 2147483647;
	setp.ne.s32 	%p25, %r99, 1071644672;
	or.b32  	%r100, %r98, -2147483648;
	selp.b32 	%r101, %r100, %r98, %p25;
	selp.b32 	%r102, %r101, %r98, %p3;
	selp.b32 	%r103, %r102, %r98, %p23;
	mov.b32 	%r104, 0;
	mov.b64 	%fd805, {%r104, %r103};
$L__BB0_20:
	setp.eq.f64 	%p29, %fd17, 0d3FF0000000000000;
	setp.eq.f64 	%p30, %fd6, 0d0000000000000000;
	selp.f64 	%fd284, 0d3FF0000000000000, %fd805, %p30;
	selp.f64 	%fd285, 0d3FF0000000000000, %fd284, %p29;
	mul.f64 	%fd28, %fd19, %fd285;
	mul.f64 	%fd286, %fd8, 0d3FF7053924E4BBD7;
	add.f64 	%fd287, %fd224, 0dC072800000000000;
	mul.f64 	%fd288, %fd287, %fd286;
	mul.f64 	%fd289, %fd224, 0d4072800000000000;
	div.rn.f64 	%fd29, %fd288, %fd289;
	fma.rn.f64 	%fd290, %fd29, 0d3FF71547652B82FE, 0d4338000000000000;
	{
	.reg .b32 %temp; 
	mov.b64 	{%r15, %temp}, %fd290;
	}
	mov.f64 	%fd291, 0dC338000000000000;
	add.rn.f64 	%fd292, %fd290, %fd291;
	fma.rn.f64 	%fd293, %fd292, 0dBFE62E42FEFA39EF, %fd29;
	fma.rn.f64 	%fd294, %fd292, 0dBC7ABC9E3B39803F, %fd293;
	fma.rn.f64 	%fd295, %fd294, 0d3E5ADE1569CE2BDF, 0d3E928AF3FCA213EA;
	fma.rn.f64 	%fd296, %fd295, %fd294, 0d3EC71DEE62401315;
	fma.rn.f64 	%fd297, %fd296, %fd294, 0d3EFA01997C89EB71;
	fma.rn.f64 	%fd298, %fd297, %fd294, 0d3F2A01A014761F65;
	fma.rn.f64 	%fd299, %fd298, %fd294, 0d3F56C16C1852B7AF;
	fma.rn.f64 	%fd300, %fd299, %fd294, 0d3F81111111122322;
	fma.rn.f64 	%fd301, %fd300, %fd294, 0d3FA55555555502A1;
	fma.rn.f64 	%fd302, %fd301, %fd294, 0d3FC5555555555511;
	fma.rn.f64 	%fd303, %fd302, %fd294, 0d3FE000000000000B;
	fma.rn.f64 	%fd304, %fd303, %fd294, 0d3FF0000000000000;
	fma.rn.f64 	%fd305, %fd304, %fd294, 0d3FF0000000000000;
	{
	.reg .b32 %temp; 
	mov.b64 	{%r16, %temp}, %fd305;
	}
	{
	.reg .b32 %temp; 
	mov.b64 	{%temp, %r17}, %fd305;
	}
	shl.b32 	%r110, %r15, 20;
	add.s32 	%r111, %r110, %r17;
	mov.b64 	%fd806, {%r16, %r111};
	{
	.reg .b32 %temp; 
	mov.b64 	{%temp, %r112}, %fd29;
	}
	mov.b32 	%f5, %r112;
	abs.f32 	%f1, %f5;
	setp.lt.f32 	%p31, %f1, 0f4086232B;
	@%p31 bra 	$L__BB0_23;
	setp.lt.f64 	%p32, %fd29, 0d0000000000000000;
	add.f64 	%fd306, %fd29, 0d7FF0000000000000;
	selp.f64 	%fd806, 0d0000000000000000, %fd306, %p32;
	setp.geu.f32 	%p33, %f1, 0f40874800;
	@%p33 bra 	$L__BB0_23;
	shr.u32 	%r113, %r15, 31;
	add.s32 	%r114, %r15, %r113;
	shr.s32 	%r115, %r114, 1;
	shl.b32 	%r116, %r115, 20;
	add.s32 	%r117, %r17, %r116;
	mov.b64 	%fd307, {%r16, %r117};
	sub.s32 	%r118, %r15, %r115;
	shl.b32 	%r119, %r118, 20;
	add.s32 	%r120, %r119, 1072693248;
	mov.b32 	%r121, 0;
	mov.b64 	%fd308, {%r121, %r120};
	mul.f64 	%fd806, %fd308, %fd307;
$L__BB0_23:
	mul.f64 	%fd34, %fd1, 0dBFF7053924E4BBD7;
	div.rn.f64 	%fd35, %fd34, %fd224;
	fma.rn.f64 	%fd309, %fd35, 0d3FF71547652B82FE, 0d4338000000000000;
	{
	.reg .b32 %temp; 
	mov.b64 	{%r18, %temp}, %fd309;
	}
	mov.f64 	%fd310, 0dC338000000000000;
	add.rn.f64 	%fd311, %fd309, %fd310;
	fma.rn.f64 	%fd312, %fd311, 0dBFE62E42FEFA39EF, %fd35;
	fma.rn.f64 	%fd313, %fd311, 0dBC7ABC9E3B39803F, %fd312;
	fma.rn.f64 	%fd314, %fd313, 0d3E5ADE1569CE2BDF, 0d3E928AF3FCA213EA;
	fma.rn.f64 	%fd315, %fd314, %fd313, 0d3EC71DEE62401315;
	fma.rn.f64 	%fd316, %fd315, %fd313, 0d3EFA01997C89EB71;
	fma.rn.f64 	%fd317, %fd316, %fd313, 0d3F2A01A014761F65;
	fma.rn.f64 	%fd318, %fd317, %fd313, 0d3F56C16C1852B7AF;
	fma.rn.f64 	%fd319, %fd318, %fd313, 0d3F81111111122322;
	fma.rn.f64 	%fd320, %fd319, %fd313, 0d3FA55555555502A1;
	fma.rn.f64 	%fd321, %fd320, %fd313, 0d3FC5555555555511;
	fma.rn.f64 	%fd322, %fd321, %fd313, 0d3FE000000000000B;
	fma.rn.f64 	%fd323, %fd322, %fd313, 0d3FF0000000000000;
	fma.rn.f64 	%fd324, %fd323, %fd313, 0d3FF0000000000000;
	{
	.reg .b32 %temp; 
	mov.b64 	{%r19, %temp}, %fd324;
	}
	{
	.reg .b32 %temp; 
	mov.b64 	{%temp, %r20}, %fd324;
	}
	shl.b32 	%r122, %r18, 20;
	add.s32 	%r123, %r122, %r20;
	mov.b64 	%fd807, {%r19, %r123};
	{
	.reg .b32 %temp; 
	mov.b64 	{%temp, %r124}, %fd35;
	}
	mov.b32 	%f6, %r124;
	abs.f32 	%f2, %f6;
	setp.lt.f32 	%p34, %f2, 0f4086232B;
	@%p34 bra 	$L__BB0_26;
	setp.lt.f64 	%p35, %fd35, 0d0000000000000000;
	add.f64 	%fd325, %fd35, 0d7FF0000000000000;
	selp.f64 	%fd807, 0d0000000000000000, %fd325, %p35;
	setp.geu.f32 	%p36, %f2, 0f40874800;
	@%p36 bra 	$L__BB0_26;
	shr.u32 	%r125, %r18, 31;
	add.s32 	%r126, %r18, %r125;
	shr.s32 	%r127, %r126, 1;
	shl.b32 	%r128, %r127, 20;
	add.s32 	%r129, %r20, %r128;
	mov.b64 	%fd326, {%r19, %r129};
	sub.s32 	%r130, %r18, %r127;
	shl.b32 	%r131, %r130, 20;
	add.s32 	%r132, %r131, 1072693248;
	mov.b32 	%r133, 0;
	mov.b64 	%fd327, {%r133, %r132};
	mul.f64 	%fd807, %fd327, %fd326;
$L__BB0_26:
	div.rn.f64 	%fd40, %fd34, 0d4072800000000000;
	fma.rn.f64 	%fd328, %fd40, 0d3FF71547652B82FE, 0d4338000000000000;
	{
	.reg .b32 %temp; 
	mov.b64 	{%r21, %temp}, %fd328;
	}
	mov.f64 	%fd329, 0dC338000000000000;
	add.rn.f64 	%fd330, %fd328, %fd329;
	fma.rn.f64 	%fd331, %fd330, 0dBFE62E42FEFA39EF, %fd40;
	fma.rn.f64 	%fd332, %fd330, 0dBC7ABC9E3B39803F, %fd331;
	fma.rn.f64 	%fd333, %fd332, 0d3E5ADE1569CE2BDF, 0d3E928AF3FCA213EA;
	fma.rn.f64 	%fd334, %fd333, %fd332, 0d3EC71DEE62401315;
	fma.rn.f64 	%fd335, %fd334, %fd332, 0d3EFA01997C89EB71;
	fma.rn.f64 	%fd336, %fd335, %fd332, 0d3F2A01A014761F65;
	fma.rn.f64 	%fd337, %fd336, %fd332, 0d3F56C16C1852B7AF;
	fma.rn.f64 	%fd338, %fd337, %fd332, 0d3F81111111122322;
	fma.rn.f64 	%fd339, %fd338, %fd332, 0d3FA55555555502A1;
	fma.rn.f64 	%fd340, %fd339, %fd332, 0d3FC5555555555511;
	fma.rn.f64 	%fd341, %fd340, %fd332, 0d3FE000000000000B;
	fma.rn.f64 	%fd342, %fd341, %fd332, 0d3FF0000000000000;
	fma.rn.f64 	%fd343, %fd342, %fd332, 0d3FF0000000000000;
	{
	.reg .b32 %temp; 
	mov.b64 	{%r22, %temp}, %fd343;
	}
	{
	.reg .b32 %temp; 
	mov.b64 	{%temp, %r23}, %fd343;
	}
	shl.b32 	%r134, %r21, 20;
	add.s32 	%r135, %r134, %r23;
	mov.b64 	%fd808, {%r22, %r135};
	{
	.reg .b32 %temp; 
	mov.b64 	{%temp, %r136}, %fd40;
	}
	mov.b32 	%f7, %r136;
	abs.f32 	%f3, %f7;
	setp.lt.f32 	%p37, %f3, 0f4086232B;
	@%p37 bra 	$L__BB0_29;
	setp.lt.f64 	%p38, %fd40, 0d0000000000000000;
	add.f64 	%fd344, %fd40, 0d7FF0000000000000;
	selp.f64 	%fd808, 0d0000000000000000, %fd344, %p38;
	setp.geu.f32 	%p39, %f3, 0f40874800;
	@%p39 bra 	$L__BB0_29;
	shr.u32 	%r137, %r21, 31;
	add.s32 	%r138, %r21, %r137;
	shr.s32 	%r139, %r138, 1;
	shl.b32 	%r140, %r139, 20;
	add.s32 	%r141, %r23, %r140;
	mov.b64 	%fd345, {%r22, %r141};
	sub.s32 	%r142, %r21, %r139;
	shl.b32 	%r143, %r142, 20;
	add.s32 	%r144, %r143, 1072693248;
	mov.b32 	%r145, 0;
	mov.b64 	%fd346, {%r145, %r144};
	mul.f64 	%fd808, %fd346, %fd345;
$L__BB0_29:
	cvta.to.global.u64 	%rd60, %rd32;
	mov.f64 	%fd347, 0d3FF0000000000000;
	sub.f64 	%fd348, %fd347, %fd807;
	sub.f64 	%fd349, %fd347, %fd808;
	div.rn.f64 	%fd350, %fd348, %fd349;
	add.s32 	%r146, %r2, -1;
	mul.lo.s32 	%r147, %r146, %r65;
	cvta.to.global.u64 	%rd61, %rd33;
	mul.wide.s32 	%rd62, %r147, 8;
	add.s64 	%rd63, %rd61, %rd62;
	ld.global.f64 	%fd351, [%rd60];
	cvt.rzi.s32.f64 	%r148, %fd351;
	mul.wide.s32 	%rd64, %r148, 8;
	sub.s64 	%rd65, %rd63, %rd64;
	ld.global.f64 	%fd352, [%rd65+2368];
	sub.s32 	%r149, 297, %r148;
	mul.wide.s32 	%rd66, %r149, 8;
	add.s64 	%rd67, %rd63, %rd66;
	ld.global.f64 	%fd353, [%rd67];
	sub.f64 	%fd354, %fd353, %fd352;
	sub.s64 	%rd68, %rd60, %rd64;
	ld.global.f64 	%fd355, [%rd68+2368];
	mov.f64 	%fd356, 0d4072800000000000;
	sub.f64 	%fd357, %fd356, %fd355;
	mul.f64 	%fd358, %fd354, %fd357;
	add.s64 	%rd69, %rd60, %rd66;
	ld.global.f64 	%fd359, [%rd69];
	sub.f64 	%fd360, %fd359, %fd355;
	div.rn.f64 	%fd361, %fd358, %fd360;
	add.f64 	%fd362, %fd352, %fd361;
	cvt.rmi.f64.f64 	%fd363, %fd224;
	cvt.rzi.s32.f64 	%r150, %fd363;
	sub.s32 	%r151, %r150, %r148;
	mul.wide.s32 	%rd70, %r151, 8;
	add.s64 	%rd71, %rd63, %rd70;
	ld.global.f64 	%fd364, [%rd71];
	ld.global.f64 	%fd365, [%rd71+8];
	sub.f64 	%fd366, %fd365, %fd364;
	add.s64 	%rd72, %rd60, %rd70;
	ld.global.f64 	%fd367, [%rd72];
	sub.f64 	%fd368, %fd224, %fd367;
	mul.f64 	%fd369, %fd366, %fd368;
	ld.global.f64 	%fd370, [%rd72+8];
	sub.f64 	%fd371, %fd370, %fd367;
	div.rn.f64 	%fd372, %fd369, %fd371;
	add.f64 	%fd373, %fd364, %fd372;
	div.rn.f64 	%fd374, %fd362, %fd373;
	mul.f64 	%fd375, %fd9, %fd806;
	mul.f64 	%fd376, %fd375, %fd350;
	mul.f64 	%fd45, %fd376, %fd374;
	cvt.rmi.f64.f64 	%fd377, %fd18;
	sub.f64 	%fd378, %fd377, %fd2;
	ld.global.f64 	%fd379, [%rd2];
	sub.f64 	%fd380, %fd378, %fd379;
	cvt.rn.f64.s32 	%fd381, %r67;
	mul.f64 	%fd382, %fd380, %fd381;
	cvt.rzi.s32.f64 	%r24, %fd382;
	setp.ge.s32 	%p40, %r24, %r66;
	@%p40 bra 	$L__BB0_77;
	mul.f64 	%fd383, %fd45, 0d3F847AE147AE147B;
	mul.f64 	%fd46, %fd383, 0d3F847AE147AE147B;
	max.s32 	%r206, %r24, 0;
	mul.lo.s32 	%r152, %r68, %r67;
	shl.b32 	%r153, %r152, 1;
	add.s32 	%r154, %r153, %r67;
	add.s32 	%r155, %r206, %r154;
	setp.lt.s32 	%p41, %r155, %r66;
	add.s32 	%r156, %r66, -1;
	selp.b32 	%r26, %r155, %r156, %p41;
	sqrt.rn.f64 	%fd384, %fd803;
	add.f64 	%fd385, %fd803, %fd803;
	mul.f64 	%fd386, %fd385, 0d40C03D3C6A7EF9DB;
	mul.f64 	%fd387, %fd224, %fd386;
	div.rn.f64 	%fd388, %fd387, %fd7;
	sqrt.rn.f64 	%fd389, %fd388;
	div.rn.f64 	%fd390, %fd1, 0d41B1DE784A000000;
	mul.f64 	%fd391, %fd390, %fd389;
	div.rn.f64 	%fd47, %fd384, %fd391;
	mul.f64 	%fd48, %fd47, %fd28;
	mul.f64 	%fd49, %fd48, %fd48;
	setp.ltu.f64 	%p42, %fd48, 0d4051A33333333333;
	@%p42 bra 	$L__BB0_45;
	setp.lt.s32 	%p43, %r26, %r206;
	mov.f64 	%fd819, 0d0000000000000000;
	mov.f64 	%fd820, %fd819;
	@%p43 bra 	$L__BB0_43;
	mul.f64 	%fd395, %fd47, %fd46;
	mul.f64 	%fd50, %fd48, %fd395;
	sub.s32 	%r157, %r26, %r206;
	add.s32 	%r27, %r157, 1;
	and.b32  	%r28, %r27, 7;
	setp.lt.u32 	%p44, %r157, 7;
	mov.f64 	%fd819, 0d0000000000000000;
	mov.u32 	%r194, %r206;
	@%p44 bra 	$L__BB0_35;
	and.b32  	%r159, %r27, -8;
	neg.s32 	%r191, %r159;
	mul.wide.u32 	%rd73, %r206, 8;
	add.s64 	%rd74, %rd73, 32;
	add.s64 	%rd90, %rd2, %rd74;
	add.s64 	%rd89, %rd1, %rd74;
	mov.b32 	%r193, 0;
	mov.f64 	%fd819, 0d0000000000000000;
	mov.u32 	%r194, %r206;
$L__BB0_34:
	.pragma "nounroll";
	ld.global.f64 	%fd397, [%rd90+-32];
	sub.f64 	%fd398, %fd397, %fd18;
	mul.f64 	%fd399, %fd47, %fd398;
	fma.rn.f64 	%fd400, %fd399, %fd399, %fd49;
	mul.f64 	%fd401, %fd400, 0d400921FB54442D18;
	div.rn.f64 	%fd402, %fd50, %fd401;
	atom.global.add.f64 	%fd403, [%rd89+-32], %fd402;
	setp.eq.s32 	%p45, %r193, 0;
	selp.f64 	%fd819, %fd402, %fd819, %p45;
	ld.global.f64 	%fd404, [%rd90+-24];
	sub.f64 	%fd405, %fd404, %fd18;
	mul.f64 	%fd406, %fd47, %fd405;
	fma.rn.f64 	%fd407, %fd406, %fd406, %fd49;
	mul.f64 	%fd408, %fd407, 0d400921FB54442D18;
	div.rn.f64 	%fd409, %fd50, %fd408;
	atom.global.add.f64 	%fd410, [%rd89+-24], %fd409;
	ld.global.f64 	%fd411, [%rd90+-16];
	sub.f64 	%fd412, %fd411, %fd18;
	mul.f64 	%fd413, %fd47, %fd412;
	fma.rn.f64 	%fd414, %fd413, %fd413, %fd49;
	mul.f64 	%fd415, %fd414, 0d400921FB54442D18;
	div.rn.f64 	%fd416, %fd50, %fd415;
	atom.global.add.f64 	%fd417, [%rd89+-16], %fd416;
	ld.global.f64 	%fd418, [%rd90+-8];
	sub.f64 	%fd419, %fd418, %fd18;
	mul.f64 	%fd420, %fd47, %fd419;
	fma.rn.f64 	%fd421, %fd420, %fd420, %fd49;
	mul.f64 	%fd422, %fd421, 0d400921FB54442D18;
	div.rn.f64 	%fd423, %fd50, %fd422;
	atom.global.add.f64 	%fd424, [%rd89+-8], %fd423;
	ld.global.f64 	%fd425, [%rd90];
	sub.f64 	%fd426, %fd425, %fd18;
	mul.f64 	%fd427, %fd47, %fd426;
	fma.rn.f64 	%fd428, %fd427, %fd427, %fd49;
	mul.f64 	%fd429, %fd428, 0d400921FB54442D18;
	div.rn.f64 	%fd430, %fd50, %fd429;
	atom.global.add.f64 	%fd431, [%rd89], %fd430;
	ld.global.f64 	%fd432, [%rd90+8];
	sub.f64 	%fd433, %fd432, %fd18;
	mul.f64 	%fd434, %fd47, %fd433;
	fma.rn.f64 	%fd435, %fd434, %fd434, %fd49;
	mul.f64 	%fd436, %fd435, 0d400921FB54442D18;
	div.rn.f64 	%fd437, %fd50, %fd436;
	atom.global.add.f64 	%fd438, [%rd89+8], %fd437;
	ld.global.f64 	%fd439, [%rd90+16];
	sub.f64 	%fd440, %fd439, %fd18;
	mul.f64 	%fd441, %fd47, %fd440;
	fma.rn.f64 	%fd442, %fd441, %fd441, %fd49;
	mul.f64 	%fd443, %fd442, 0d400921FB54442D18;
	div.rn.f64 	%fd444, %fd50, %fd443;
	atom.global.add.f64 	%fd445, [%rd89+16], %fd444;
	ld.global.f64 	%fd446, [%rd90+24];
	sub.f64 	%fd447, %fd446, %fd18;
	mul.f64 	%fd448, %fd47, %fd447;
	fma.rn.f64 	%fd449, %fd448, %fd448, %fd49;
	mul.f64 	%fd450, %fd449, 0d400921FB54442D18;
	div.rn.f64 	%fd820, %fd50, %fd450;
	atom.global.add.f64 	%fd451, [%rd89+24], %fd820;
	add.s32 	%r194, %r194, 8;
	add.s32 	%r193, %r193, 8;
	add.s32 	%r191, %r191, 8;
	add.s64 	%rd90, %rd90, 64;
	add.s64 	%rd89, %rd89, 64;
	setp.ne.s32 	%p46, %r191, 0;
	@%p46 bra 	$L__BB0_34;
$L__BB0_35:
	setp.eq.s32 	%p47, %r28, 0;
	@%p47 bra 	$L__BB0_43;
	and.b32  	%r37, %r27, 3;
	setp.lt.u32 	%p48, %r28, 4;
	@%p48 bra 	$L__BB0_38;
	mul.wide.u32 	%rd75, %r194, 8;
	add.s64 	%rd76, %rd2, %rd75;
	ld.global.f64 	%fd453, [%rd76];
	sub.f64 	%fd454, %fd453, %fd18;
	mul.f64 	%fd455, %fd47, %fd454;
	fma.rn.f64 	%fd456, %fd455, %fd455, %fd49;
	mul.f64 	%fd457, %fd456, 0d400921FB54442D18;
	div.rn.f64 	%fd458, %fd50, %fd457;
	add.s64 	%rd77, %rd1, %rd75;
	atom.global.add.f64 	%fd459, [%rd77], %fd458;
	setp.eq.s32 	%p49, %r194, %r206;
	selp.f64 	%fd460, %fd458, %fd819, %p49;
	add.s32 	%r160, %r194, 1;
	ld.global.f64 	%fd461, [%rd76+8];
	sub.f64 	%fd462, %fd461, %fd18;
	mul.f64 	%fd463, %fd47, %fd462;
	fma.rn.f64 	%fd464, %fd463, %fd463, %fd49;
	mul.f64 	%fd465, %fd464, 0d400921FB54442D18;
	div.rn.f64 	%fd466, %fd50, %fd465;
	atom.global.add.f64 	%fd467, [%rd77+8], %fd466;
	setp.eq.s32 	%p50, %r160, %r206;
	selp.f64 	%fd468, %fd466, %fd460, %p50;
	add.s32 	%r161, %r194, 2;
	ld.global.f64 	%fd469, [%rd76+16];
	sub.f64 	%fd470, %fd469, %fd18;
	mul.f64 	%fd471, %fd47, %fd470;
	fma.rn.f64 	%fd472, %fd471, %fd471, %fd49;
	mul.f64 	%fd473, %fd472, 0d400921FB54442D18;
	div.rn.f64 	%fd474, %fd50, %fd473;
	atom.global.add.f64 	%fd475, [%rd77+16], %fd474;
	setp.eq.s32 	%p51, %r161, %r206;
	selp.f64 	%fd476, %fd474, %fd468, %p51;
	add.s32 	%r162, %r194, 3;
	ld.global.f64 	%fd477, [%rd76+24];
	sub.f64 	%fd478, %fd477, %fd18;
	mul.f64 	%fd479, %fd47, %fd478;
	fma.rn.f64 	%fd480, %fd479, %fd479, %fd49;
	mul.f64 	%fd481, %fd480, 0d400921FB54442D18;
	div.rn.f64 	%fd820, %fd50, %fd481;
	atom.global.add.f64 	%fd482, [%rd77+24], %fd820;
	setp.eq.s32 	%p52, %r162, %r206;
	selp.f64 	%fd819, %fd820, %fd476, %p52;
	add.s32 	%r194, %r194, 4;
$L__BB0_38:
	setp.eq.s32 	%p53, %r37, 0;
	@%p53 bra 	$L__BB0_43;
	setp.eq.s32 	%p54, %r37, 1;
	@%p54 bra 	$L__BB0_41;
	mul.wide.u32 	%rd78, %r194, 8;
	add.s64 	%rd79, %rd2, %rd78;
	ld.global.f64 	%fd484, [%rd79];
	sub.f64 	%fd485, %fd484, %fd18;
	mul.f64 	%fd486, %fd47, %fd485;
	fma.rn.f64 	%fd487, %fd486, %fd486, %fd49;
	mul.f64 	%fd488, %fd487, 0d400921FB54442D18;
	div.rn.f64 	%fd489, %fd50, %fd488;
	add.s64 	%rd80, %rd1, %rd78;
	atom.global.add.f64 	%fd490, [%rd80], %fd489;
	setp.eq.s32 	%p55, %r194, %r206;
	selp.f64 	%fd491, %fd489, %fd819, %p55;
	add.s32 	%r163, %r194, 1;
	ld.global.f64 	%fd492, [%rd79+8];
	sub.f64 	%fd493, %fd492, %fd18;
	mul.f64 	%fd494, %fd47, %fd493;
	fma.rn.f64 	%fd495, %fd494, %fd494, %fd49;
	mul.f64 	%fd496, %fd495, 0d400921FB54442D18;
	div.rn.f64 	%fd820, %fd50, %fd496;
	atom.global.add.f64 	%fd497, [%rd80+8], %fd820;
	setp.eq.s32 	%p56, %r163, %r206;
	selp.f64 	%fd819, %fd820, %fd491, %p56;
	add.s32 	%r194, %r194, 2;
$L__BB0_41:
	and.b32  	%r164, %r27, 1;
	setp.eq.b32 	%p57, %r164, 1;
	not.pred 	%p58, %p57;
	@%p58 bra 	$L__BB0_43;
	mul.wide.u32 	%rd81, %r194, 8;
	add.s64 	%rd82, %rd2, %rd81;
	ld.global.f64 	%fd498, [%rd82];
	sub.f64 	%fd499, %fd498, %fd18;
	mul.f64 	%fd500, %fd47, %fd499;
	fma.rn.f64 	%fd501, %fd500, %fd500, %fd49;
	mul.f64 	%fd502, %fd501, 0d400921FB54442D18;
	div.rn.f64 	%fd820, %fd50, %fd502;
	add.s64 	%rd83, %rd1, %rd81;
	atom.global.add.f64 	%fd503, [%rd83], %fd820;
	setp.eq.s32 	%p59, %r194, %r206;
	selp.f64 	%fd819, %fd820, %fd819, %p59;
$L__BB0_43:
	setp.geu.f64 	%p60, %fd820, %fd819;
	@%p60 bra 	$L__BB0_70;
	mov.f64 	%fd819, %fd820;
	bra.uni 	$L__BB0_70;
$L__BB0_45:
	fma.rn.f64 	%fd505, %fd48, 0dC00CCCCCCCCCCCCD, 0d4044000000000000;
	fma.rn.f64 	%fd506, %fd48, %fd505, 0d40CD7E0000000000;
	sqrt.rn.f64 	%fd71, %fd506;
	setp.ge.f64 	%p61, %fd48, 0d4020D9999999999A;
	mov.f64 	%fd821, 0d0000000000000000;
	@%p61 bra 	$L__BB0_47;
	fma.rn.f64 	%fd507, %fd48, 0d3FFCCCCCCCCCCCCD, 0d4011333333333333;
	mul.f64 	%fd508, %fd48, %fd507;
	mov.f64 	%fd509, 0d4064800000000000;
	sub.f64 	%fd510, %fd509, %fd508;
	sqrt.rn.f64 	%fd821, %fd510;
$L__BB0_47:
	setp.lt.s32 	%p62, %r26, %r206;
	mov.f64 	%fd819, 0d0000000000000000;
	mov.f64 	%fd883, %fd819;
	@%p62 bra 	$L__BB0_68;
	setp.le.f64 	%p63, %fd48, 0d3EB0C6F7A0B5ED8D;
	add.f64 	%fd514, %fd49, 0d4018000000000000;
	fma.rn.f64 	%fd515, %fd49, %fd514, 0d4025000000000000;
	fma.rn.f64 	%fd516, %fd49, %fd515, 0d4012000000000000;
	fma.rn.f64 	%fd867, %fd49, %fd516, 0d3FE2000000000000;
	add.f64 	%fd517, %fd48, 0d402ACC2F837B4A23;
	fma.rn.f64 	%fd518, %fd48, %fd517, 0d4056111D3ED527E5;
	fma.rn.f64 	%fd519, %fd48, %fd518, 0d4077132EB1C432CA;
	fma.rn.f64 	%fd520, %fd48, %fd519, 0d4090C9A2D0E56042;
	fma.rn.f64 	%fd521, %fd48, %fd520, 0d40A1A1F645A1CAC1;
	fma.rn.f64 	%fd522, %fd48, %fd521, 0d40AAEF420C49BA5E;
	fma.rn.f64 	%fd523, %fd48, %fd522, 0d40AD69EE978D4FDF;
	fma.rn.f64 	%fd524, %fd48, %fd523, 0d40A5E5BD70A3D70A;
	fma.rn.f64 	%fd525, %fd48, %fd524, 0d40940350E5604189;
	fma.rn.f64 	%fd876, %fd48, %fd525, 0d4071019F559B3D08;
	fma.rn.f64 	%fd526, %fd48, 0d4014000000000000, 0d404ACC2EDBB59DDC;
	fma.rn.f64 	%fd527, %fd48, %fd526, 0d4070A4C779A6B50B;
	fma.rn.f64 	%fd528, %fd48, %fd527, 0d4088CB6B1C432CA5;
	fma.rn.f64 	%fd529, %fd48, %fd528, 0d409836B333333333;
	fma.rn.f64 	%fd530, %fd48, %fd529, 0d409FD53D70A3D70A;
	fma.rn.f64 	%fd531, %fd48, %fd530, 0d409B795810624DD3;
	fma.rn.f64 	%fd532, %fd48, %fd531, 0d408C3273EAB367A1;
	fma.rn.f64 	%fd877, %fd48, %fd532, 0d406A75B22D0E5604;
	fma.rn.f64 	%fd533, %fd48, 0d4024000000000000, 0d405419234EB9A177;
	fma.rn.f64 	%fd534, %fd48, %fd533, 0d4070D4AA64C2F838;
	fma.rn.f64 	%fd535, %fd48, %fd534, 0d407DF41F212D7732;
	fma.rn.f64 	%fd536, %fd48, %fd535, 0d407F14D288CE703B;
	fma.rn.f64 	%fd537, %fd48, %fd536, 0d407342F694467382;
	fma.rn.f64 	%fd878, %fd48, %fd537, 0d4053B76A161E4F76;
	fma.rn.f64 	%fd538, %fd48, 0d4024000000000000, 0d404ACC2EDBB59DDC;
	fma.rn.f64 	%fd539, %fd48, %fd538, 0d4057306F3F52FC26;
	fma.rn.f64 	%fd540, %fd48, %fd539, 0d404B83C115DF6556;
	fma.rn.f64 	%fd879, %fd48, %fd540, 0d40360904D551D68C;
	fma.rn.f64 	%fd541, %fd48, 0d3FD45F8104775E05, 0d40110F07BFE7E1FC;
	fma.rn.f64 	%fd542, %fd48, %fd541, 0d403BF07D2C7B890D;
	fma.rn.f64 	%fd543, %fd48, %fd542, 0d405CD8240B780347;
	fma.rn.f64 	%fd544, %fd48, %fd543, 0d407483710CB295EA;
	fma.rn.f64 	%fd545, %fd48, %fd544, 0d4084B67A43FE5C92;
	fma.rn.f64 	%fd546, %fd48, %fd545, 0d408D972D0E560419;
	fma.rn.f64 	%fd547, %fd48, %fd546, 0d408CBBF6C8B43958;
	fma.rn.f64 	%fd548, %fd48, %fd547, 0d40812B29C779A6B5;
	fma.rn.f64 	%fd871, %fd48, %fd548, 0d40633089A0275254;
	fma.rn.f64 	%fd549, %fd48, 0d3FF45F80E99F6B6B, 0d402996D330941C82;
	fma.rn.f64 	%fd550, %fd48, %fd549, 0d404C6883BA3443D4;
	fma.rn.f64 	%fd551, %fd48, %fd550, 0d40616EED916872B0;
	fma.rn.f64 	%fd552, %fd48, %fd551, 0d4067B8BC6A7EF9DB;
	fma.rn.f64 	%fd553, %fd48, %fd552, 0d405F263D70A3D70A;
	fma.rn.f64 	%fd554, %fd48, %fd553, 0dBFF527F5E84F0953;
	fma.rn.f64 	%fd872, %fd48, %fd554, 0dC04115B3D07C84B6;
	fma.rn.f64 	%fd555, %fd48, 0d3FFE8F41510327D3, 0d402997635E74299E;
	fma.rn.f64 	%fd556, %fd48, %fd555, 0d403DD0980B242071;
	fma.rn.f64 	%fd557, %fd48, %fd556, 0d4038043C9EECBFB1;
	fma.rn.f64 	%fd558, %fd48, %fd557, 0d4024ED38476F2A5A;
	fma.rn.f64 	%fd873, %fd48, %fd558, 0d4004AC1E364BEC68;
	mul.f64 	%fd559, %fd46, 0d3FE20DD750429B6D;
	mul.f64 	%fd82, %fd47, %fd559;
	sub.s32 	%r198, %r206, %r26;
	mul.wide.u32 	%rd84, %r206, 8;
	add.s64 	%rd92, %rd1, %rd84;
	add.s64 	%rd91, %rd2, %rd84;
	selp.f64 	%fd83, %fd71, %fd821, %p63;
	mov.f64 	%fd819, 0d0000000000000000;
	mov.b32 	%r204, 1;
	mov.b32 	%r197, -1;
	mov.u32 	%r203, %r204;
	mov.u32 	%r202, %r204;
$L__BB0_49:
	mul.f64 	%fd105, %fd48, %fd48;
	ld.global.f64 	%fd560, [%rd91];
	sub.f64 	%fd561, %fd560, %fd18;
	mul.f64 	%fd106, %fd47, %fd561;
	abs.f64 	%fd107, %fd106;
	mul.f64 	%fd108, %fd106, %fd106;
	setp.ltu.f64 	%p64, %fd107, %fd71;
	@%p64 bra 	$L__BB0_51;
	add.f64 	%fd562, %fd105, %fd108;
	mul.f64 	%fd563, %fd48, 0d3FE20DD750429B6D;
	div.rn.f64 	%fd881, %fd563, %fd562;
	bra.uni 	$L__BB0_67;
$L__BB0_51:
	setp.ltu.f64 	%p65, %fd107, %fd83;
	@%p65 bra 	$L__BB0_53;
	setp.eq.s32 	%p66, %r204, 0;
	add.f64 	%fd564, %fd105, %fd105;
	add.f64 	%fd565, %fd564, 0dBFF0000000000000;
	selp.f64 	%fd863, %fd863, %fd565, %p66;
	add.f64 	%fd566, %fd105, 0d3FE0000000000000;
	mul.f64 	%fd567, %fd566, %fd566;
	selp.f64 	%fd864, %fd864, %fd567, %p66;
	selp.f64 	%fd865, %fd865, %fd566, %p66;
	add.f64 	%fd568, %fd863, %fd108;
	fma.rn.f64 	%fd569, %fd108, %fd568, %fd864;
	mov.f64 	%fd570, 0d3FE20DD750429B6D;
	div.rn.f64 	%fd571, %fd570, %fd569;
	mul.f64 	%fd572, %fd48, %fd571;
	add.f64 	%fd573, %fd865, %fd108;
	mul.f64 	%fd881, %fd573, %fd572;
	mov.b32 	%r204, 0;
	bra.uni 	$L__BB0_67;
$L__BB0_53:
	setp.le.f64 	%p67, %fd48, 0d3EB0C6F7A0B5ED8D;
	mov.f64 	%fd574, 0d401B333333333333;
	sub.f64 	%fd575, %fd574, %fd48;
	selp.f64 	%fd576, %fd71, %fd575, %p67;
	setp.ltu.f64 	%p68, %fd107, %fd576;
	@%p68 bra 	$L__BB0_57;
	setp.eq.s32 	%p69, %r203, 0;
	@%p69 bra 	$L__BB0_56;
	fma.rn.f64 	%fd577, %fd105, 0d4010000000000000, 0d4018000000000000;
	fma.rn.f64 	%fd578, %fd105, %fd577, 0d4022000000000000;
	fma.rn.f64 	%fd868, %fd105, %fd578, 0dC012000000000000;
	add.f64 	%fd579, %fd105, 0d4016000000000000;
	fma.rn.f64 	%fd580, %fd105, %fd579, 0d4020800000000000;
	fma.rn.f64 	%fd862, %fd105, %fd580, 0d3FFE000000000000;
	fma.rn.f64 	%fd581, %fd105, 0dC018000000000000, 0d4018000000000000;
	mul.f64 	%fd582, %fd105, %fd581;
	mov.f64 	%fd583, 0d4025000000000000;
	sub.f64 	%fd869, %fd583, %fd582;
	fma.rn.f64 	%fd584, %fd105, 0d4008000000000000, 0d3FF0000000000000;
	fma.rn.f64 	%fd861, %fd105, %fd584, 0d4015000000000000;
	fma.rn.f64 	%fd870, %fd105, 0d4010000000000000, 0dC018000000000000;
	mul.f64 	%fd866, %fd870, 0d3FE8000000000000;
$L__BB0_56:
	add.f64 	%fd585, %fd108, %fd870;
	fma.rn.f64 	%fd586, %fd108, %fd585, %fd869;
	fma.rn.f64 	%fd587, %fd108, %fd586, %fd868;
	fma.rn.f64 	%fd588, %fd108, %fd587, %fd867;
	mov.f64 	%fd589, 0d3FE20DD750429B6D;
	div.rn.f64 	%fd590, %fd589, %fd588;
	mul.f64 	%fd591, %fd48, %fd590;
	add.f64 	%fd592, %fd108, %fd866;
	fma.rn.f64 	%fd593, %fd108, %fd592, %fd861;
	fma.rn.f64 	%fd594, %fd108, %fd593, %fd862;
	mul.f64 	%fd881, %fd594, %fd591;
	mov.b32 	%r203, 0;
	bra.uni 	$L__BB0_67;
$L__BB0_57:
	mul.f64 	%fd595, %fd48, 0d4003333333333333;
	setp.geu.f64 	%p70, %fd107, %fd595;
	@%p70 bra 	$L__BB0_61;
	setp.eq.s32 	%p75, %r202, 0;
	@%p75 bra 	$L__BB0_60;
	fma.rn.f64 	%fd781, %fd48, 0d3FF45F809917939A, 0d401110B6B6E0D23D;
	fma.rn.f64 	%fd782, %fd48, %fd781, 0d3FEE01AE20395B6B;
	fma.rn.f64 	%fd874, %fd48, %fd782, 0dBFB29E6B657EB4E7;
	fma.rn.f64 	%fd783, %fd48, 0d4014000000000000, 0d402ACC2F837B4A23;
	fma.rn.f64 	%fd880, %fd48, %fd783, 0d3FF7F1800A7C5AC4;
	fma.rn.f64 	%fd875, %fd48, 0d3FD45F8104775E05, 0d3F41F53652965DA2;
$L__BB0_60:
	add.f64 	%fd784, %fd108, %fd880;
	fma.rn.f64 	%fd785, %fd108, %fd784, %fd879;
	fma.rn.f64 	%fd786, %fd108, %fd785, %fd878;
	fma.rn.f64 	%fd787, %fd108, %fd786, %fd877;
	fma.rn.f64 	%fd788, %fd108, %fd787, %fd876;
	mov.f64 	%fd789, 0d3FFC5BF8840ABC1C;
	div.rn.f64 	%fd790, %fd789, %fd788;
	fma.rn.f64 	%fd791, %fd108, %fd875, %fd874;
	fma.rn.f64 	%fd792, %fd108, %fd791, %fd873;
	fma.rn.f64 	%fd793, %fd108, %fd792, %fd872;
	fma.rn.f64 	%fd794, %fd108, %fd793, %fd871;
	mul.f64 	%fd881, %fd794, %fd790;
	mov.b32 	%r202, 0;
	bra.uni 	$L__BB0_67;
$L__BB0_61:
	add.f64 	%fd596, %fd106, 0dBFD41C83AECBAFEC;
	mul.f64 	%fd142, %fd596, %fd596;
	add.f64 	%fd597, %fd48, 0d3FF8000000000000;
	mul.f64 	%fd598, %fd597, %fd597;
	add.f64 	%fd599, %fd598, %fd142;
	rcp.rn.f64 	%fd143, %fd599;
	mul.f64 	%fd144, %fd596, %fd143;
	mul.f64 	%fd145, %fd597, %fd143;
	add.f64 	%fd600, %fd106, 0d3FD41C83AECBAFEC;
	mul.f64 	%fd146, %fd600, %fd600;
	add.f64 	%fd601, %fd598, %fd146;
	rcp.rn.f64 	%fd147, %fd601;
	mul.f64 	%fd148, %fd600, %fd147;
	mul.f64 	%fd149, %fd597, %fd147;
	add.f64 	%fd602, %fd106, 0dBFEE544851528305;
	mul.f64 	%fd150, %fd602, %fd602;
	add.f64 	%fd603, %fd598, %fd150;
	rcp.rn.f64 	%fd151, %fd603;
	mul.f64 	%fd152, %fd602, %fd151;
	mul.f64 	%fd153, %fd597, %fd151;
	add.f64 	%fd604, %fd106, 0d3FEE544851528305;
	mul.f64 	%fd154, %fd604, %fd604;
	add.f64 	%fd605, %fd598, %fd154;
	rcp.rn.f64 	%fd155, %fd605;
	mul.f64 	%fd156, %fd604, %fd155;
	mul.f64 	%fd157, %fd597, %fd155;
	add.f64 	%fd606, %fd106, 0dBFF9901BA1463645;
	mul.f64 	%fd158, %fd606, %fd606;
	add.f64 	%fd607, %fd598, %fd158;
	rcp.rn.f64 	%fd159, %fd607;
	mul.f64 	%fd160, %fd606, %fd159;
	mul.f64 	%fd161, %fd597, %fd159;
	add.f64 	%fd608, %fd106, 0d3FF9901BA1463645;
	mul.f64 	%fd162, %fd608, %fd608;
	add.f64 	%fd609, %fd598, %fd162;
	rcp.rn.f64 	%fd163, %fd609;
	mul.f64 	%fd164, %fd608, %fd163;
	mul.f64 	%fd165, %fd597, %fd163;
	add.f64 	%fd610, %fd106, 0dC0023C6E37EBFF98;
	mul.f64 	%fd166, %fd610, %fd610;
	add.f64 	%fd611, %fd598, %fd166;
	rcp.rn.f64 	%fd167, %fd611;
	mul.f64 	%fd168, %fd610, %fd167;
	mul.f64 	%fd169, %fd597, %fd167;
	add.f64 	%fd612, %fd106, 0d40023C6E37EBFF98;
	mul.f64 	%fd170, %fd612, %fd612;
	add.f64 	%fd613, %fd598, %fd170;
	rcp.rn.f64 	%fd171, %fd613;
	mul.f64 	%fd172, %fd612, %fd171;
	mul.f64 	%fd173, %fd597, %fd171;
	add.f64 	%fd614, %fd106, 0dC0082A43BB40B34E;
	mul.f64 	%fd174, %fd614, %fd614;
	add.f64 	%fd615, %fd598, %fd174;
	rcp.rn.f64 	%fd175, %fd615;
	mul.f64 	%fd176, %fd614, %fd175;
	mul.f64 	%fd177, %fd597, %fd175;
	add.f64 	%fd616, %fd106, 0d40082A43BB40B34E;
	mul.f64 	%fd178, %fd616, %fd616;
	add.f64 	%fd617, %fd598, %fd178;
	rcp.rn.f64 	%fd179, %fd617;
	mul.f64 	%fd180, %fd616, %fd179;
	mul.f64 	%fd181, %fd597, %fd179;
	add.f64 	%fd618, %fd106, 0dC00F1E28169F7EB6;
	mul.f64 	%fd182, %fd618, %fd618;
	add.f64 	%fd619, %fd598, %fd182;
	rcp.rn.f64 	%fd183, %fd619;
	mul.f64 	%fd184, %fd618, %fd183;
	mul.f64 	%fd185, %fd597, %fd183;
	add.f64 	%fd620, %fd106, 0d400F1E28169F7EB6;
	mul.f64 	%fd186, %fd620, %fd620;
	add.f64 	%fd621, %fd598, %fd186;
	rcp.rn.f64 	%fd187, %fd621;
	mul.f64 	%fd188, %fd620, %fd187;
	mul.f64 	%fd189, %fd597, %fd187;
	fma.rn.f64 	%fd622, %fd48, 0d403219999999999A, 0d3FFA666666666666;
	setp.gtu.f64 	%p71, %fd107, %fd622;
	@%p71 bra 	$L__BB0_63;
	add.f64 	%fd623, %fd145, %fd149;
	sub.f64 	%fd624, %fd144, %fd148;
	mul.f64 	%fd625, %fd624, 0dBFF64AB2E1693C04;
	fma.rn.f64 	%fd626, %fd623, 0d3FF03009CDDF1B84, %fd625;
	add.f64 	%fd627, %fd626, 0d0000000000000000;
	add.f64 	%fd628, %fd153, %fd157;
	sub.f64 	%fd629, %fd152, %fd156;
	mul.f64 	%fd630, %fd629, 0dBFCD9666F4ABB901;
	fma.rn.f64 	%fd631, %fd628, 0dBFE8102678E599F8, %fd630;
	add.f64 	%fd632, %fd627, %fd631;
	add.f64 	%fd633, %fd161, %fd165;
	sub.f64 	%fd634, %fd160, %fd164;
	mul.f64 	%fd635, %fd634, 0d3FC3E28E95848C16;
	fma.rn.f64 	%fd636, %fd633, 0d3F89B7DD96377E35, %fd635;
	add.f64 	%fd637, %fd632, %fd636;
	add.f64 	%fd638, %fd169, %fd173;
	sub.f64 	%fd639, %fd168, %fd172;
	mul.f64 	%fd640, %fd639, 0dBF79786DF76AB54A;
	fma.rn.f64 	%fd641, %fd638, 0d3F84866B24CD5011, %fd640;
	add.f64 	%fd642, %fd637, %fd641;
	add.f64 	%fd643, %fd177, %fd181;
	sub.f64 	%fd644, %fd176, %fd180;
	mul.f64 	%fd645, %fd644, 0dBF1817DC8DC229FE;
	fma.rn.f64 	%fd646, %fd643, 0dBF2FBA757D49C89C, %fd645;
	add.f64 	%fd647, %fd642, %fd646;
	add.f64 	%fd648, %fd185, %fd189;
	sub.f64 	%fd649, %fd184, %fd188;
	mul.f64 	%fd650, %fd649, 0d3EA50E682DF3E1CB;
	fma.rn.f64 	%fd651, %fd648, 0d3EA0CE40880C53DA, %fd650;
	add.f64 	%fd881, %fd647, %fd651;
	bra.uni 	$L__BB0_67;
$L__BB0_63:
	mul.f64 	%fd652, %fd142, %fd143;
	mul.f64 	%fd653, %fd145, 0d3FF8000000000000;
	sub.f64 	%fd654, %fd652, %fd653;
	add.f64 	%fd655, %fd48, 0d4008000000000000;
	mul.f64 	%fd656, %fd655, 0d3FF64AB2E1693C04;
	mul.f64 	%fd657, %fd656, %fd144;
	fma.rn.f64 	%fd658, %fd654, 0d3FF03009CDDF1B84, %fd657;
	add.f64 	%fd659, %fd142, 0d4002000000000000;
	div.rn.f64 	%fd660, %fd658, %fd659;
	mul.f64 	%fd661, %fd146, %fd147;
	mul.f64 	%fd662, %fd149, 0d3FF8000000000000;
	sub.f64 	%fd663, %fd661, %fd662;
	mul.f64 	%fd664, %fd663, 0d3FF03009CDDF1B84;
	mul.f64 	%fd665, %fd656, %fd148;
	sub.f64 	%fd666, %fd664, %fd665;
	add.f64 	%fd667, %fd146, 0d4002000000000000;
	div.rn.f64 	%fd668, %fd666, %fd667;
	add.f64 	%fd669, %fd660, %fd668;
	add.f64 	%fd670, %fd669, 0d0000000000000000;
	mul.f64 	%fd671, %fd150, %fd151;
	mul.f64 	%fd672, %fd153, 0d3FF8000000000000;
	sub.f64 	%fd673, %fd671, %fd672;
	mul.f64 	%fd674, %fd655, 0d3FCD9666F4ABB901;
	mul.f64 	%fd675, %fd674, %fd152;
	fma.rn.f64 	%fd676, %fd673, 0dBFE8102678E599F8, %fd675;
	add.f64 	%fd677, %fd150, 0d4002000000000000;
	div.rn.f64 	%fd678, %fd676, %fd677;
	mul.f64 	%fd679, %fd154, %fd155;
	mul.f64 	%fd680, %fd157, 0d3FF8000000000000;
	sub.f64 	%fd681, %fd679, %fd680;
	mul.f64 	%fd682, %fd681, 0dBFE8102678E599F8;
	mul.f64 	%fd683, %fd674, %fd156;
	sub.f64 	%fd684, %fd682, %fd683;
	add.f64 	%fd685, %fd154, 0d4002000000000000;
	div.rn.f64 	%fd686, %fd684, %fd685;
	add.f64 	%fd687, %fd678, %fd686;
	add.f64 	%fd688, %fd670, %fd687;
	mul.f64 	%fd689, %fd158, %fd159;
	mul.f64 	%fd690, %fd161, 0d3FF8000000000000;
	sub.f64 	%fd691, %fd689, %fd690;
	mul.f64 	%fd692, %fd655, 0dBFC3E28E95848C16;
	mul.f64 	%fd693, %fd692, %fd160;
	fma.rn.f64 	%fd694, %fd691, 0d3F89B7DD96377E35, %fd693;
	add.f64 	%fd695, %fd158, 0d4002000000000000;
	div.rn.f64 	%fd696, %fd694, %fd695;
	mul.f64 	%fd697, %fd162, %fd163;
	mul.f64 	%fd698, %fd165, 0d3FF8000000000000;
	sub.f64 	%fd699, %fd697, %fd698;
	mul.f64 	%fd700, %fd699, 0d3F89B7DD96377E35;
	mul.f64 	%fd701, %fd692, %fd164;
	sub.f64 	%fd702, %fd700, %fd701;
	add.f64 	%fd703, %fd162, 0d4002000000000000;
	div.rn.f64 	%fd704, %fd702, %fd703;
	add.f64 	%fd705, %fd696, %fd704;
	add.f64 	%fd706, %fd688, %fd705;
	mul.f64 	%fd707, %fd166, %fd167;
	mul.f64 	%fd708, %fd169, 0d3FF8000000000000;
	sub.f64 	%fd709, %fd707, %fd708;
	mul.f64 	%fd710, %fd655, 0d3F79786DF76AB54A;
	mul.f64 	%fd711, %fd710, %fd168;
	fma.rn.f64 	%fd712, %fd709, 0d3F84866B24CD5011, %fd711;
	add.f64 	%fd713, %fd166, 0d4002000000000000;
	div.rn.f64 	%fd714, %fd712, %fd713;
	mul.f64 	%fd715, %fd170, %fd171;
	mul.f64 	%fd716, %fd173, 0d3FF8000000000000;
	sub.f64 	%fd717, %fd715, %fd716;
	mul.f64 	%fd718, %fd717, 0d3F84866B24CD5011;
	mul.f64 	%fd719, %fd710, %fd172;
	sub.f64 	%fd720, %fd718, %fd719;
	add.f64 	%fd721, %fd170, 0d4002000000000000;
	div.rn.f64 	%fd722, %fd720, %fd721;
	add.f64 	%fd723, %fd714, %fd722;
	add.f64 	%fd724, %fd706, %fd723;
	mul.f64 	%fd725, %fd174, %fd175;
	mul.f64 	%fd726, %fd177, 0d3FF8000000000000;
	sub.f64 	%fd727, %fd725, %fd726;
	mul.f64 	%fd728, %fd655, 0d3F1817DC8DC229FE;
	mul.f64 	%fd729, %fd728, %fd176;
	fma.rn.f64 	%fd730, %fd727, 0dBF2FBA757D49C89C, %fd729;
	add.f64 	%fd731, %fd174, 0d4002000000000000;
	div.rn.f64 	%fd732, %fd730, %fd731;
	mul.f64 	%fd733, %fd178, %fd179;
	mul.f64 	%fd734, %fd181, 0d3FF8000000000000;
	sub.f64 	%fd735, %fd733, %fd734;
	mul.f64 	%fd736, %fd735, 0dBF2FBA757D49C89C;
	mul.f64 	%fd737, %fd728, %fd180;
	sub.f64 	%fd738, %fd736, %fd737;
	add.f64 	%fd739, %fd178, 0d4002000000000000;
	div.rn.f64 	%fd740, %fd738, %fd739;
	add.f64 	%fd741, %fd732, %fd740;
	add.f64 	%fd742, %fd724, %fd741;
	mul.f64 	%fd743, %fd182, %fd183;
	mul.f64 	%fd744, %fd185, 0d3FF8000000000000;
	sub.f64 	%fd745, %fd743, %fd744;
	mul.f64 	%fd746, %fd655, 0dBEA50E682DF3E1CB;
	mul.f64 	%fd747, %fd746, %fd184;
	fma.rn.f64 	%fd748, %fd745, 0d3EA0CE40880C53DA, %fd747;
	add.f64 	%fd749, %fd182, 0d4002000000000000;
	div.rn.f64 	%fd750, %fd748, %fd749;
	mul.f64 	%fd751, %fd186, %fd187;
	mul.f64 	%fd752, %fd189, 0d3FF8000000000000;
	sub.f64 	%fd753, %fd751, %fd752;
	mul.f64 	%fd754, %fd753, 0d3EA0CE40880C53DA;
	mul.f64 	%fd755, %fd746, %fd188;
	sub.f64 	%fd756, %fd754, %fd755;
	add.f64 	%fd757, %fd186, 0d4002000000000000;
	div.rn.f64 	%fd758, %fd756, %fd757;
	add.f64 	%fd759, %fd750, %fd758;
	add.f64 	%fd191, %fd742, %fd759;
	neg.f64 	%fd760, %fd108;
	fma.rn.f64 	%fd761, %fd108, 0dBFF71547652B82FE, 0d4338000000000000;
	{
	.reg .b32 %temp; 
	mov.b64 	{%r48, %temp}, %fd761;
	}
	mov.f64 	%fd762, 0dC338000000000000;
	add.rn.f64 	%fd763, %fd761, %fd762;
	fma.rn.f64 	%fd764, %fd763, 0dBFE62E42FEFA39EF, %fd760;
	fma.rn.f64 	%fd765, %fd763, 0dBC7ABC9E3B39803F, %fd764;
	fma.rn.f64 	%fd766, %fd765, 0d3E5ADE1569CE2BDF, 0d3E928AF3FCA213EA;
	fma.rn.f64 	%fd767, %fd766, %fd765, 0d3EC71DEE62401315;
	fma.rn.f64 	%fd768, %fd767, %fd765, 0d3EFA01997C89EB71;
	fma.rn.f64 	%fd769, %fd768, %fd765, 0d3F2A01A014761F65;
	fma.rn.f64 	%fd770, %fd769, %fd765, 0d3F56C16C1852B7AF;
	fma.rn.f64 	%fd771, %fd770, %fd765, 0d3F81111111122322;
	fma.rn.f64 	%fd772, %fd771, %fd765, 0d3FA55555555502A1;
	fma.rn.f64 	%fd773, %fd772, %fd765, 0d3FC5555555555511;
	fma.rn.f64 	%fd774, %fd773, %fd765, 0d3FE000000000000B;
	fma.rn.f64 	%fd775, %fd774, %fd765, 0d3FF0000000000000;
	fma.rn.f64 	%fd776, %fd775, %fd765, 0d3FF0000000000000;
	{
	.reg .b32 %temp; 
	mov.b64 	{%r49, %temp}, %fd776;
	}
	{
	.reg .b32 %temp; 
	mov.b64 	{%temp, %r50}, %fd776;
	}
	shl.b32 	%r169, %r48, 20;
	add.s32 	%r170, %r169, %r50;
	mov.b64 	%fd860, {%r49, %r170};
	{
	.reg .b32 %temp; 
	mov.b64 	{%temp, %r171}, %fd760;
	}
	mov.b32 	%f8, %r171;
	abs.f32 	%f4, %f8;
	setp.lt.f32 	%p72, %f4, 0f4086232B;
	@%p72 bra 	$L__BB0_66;
	setp.gt.f64 	%p73, %fd108, 0d0000000000000000;
	mov.f64 	%fd777, 0d7FF0000000000000;
	sub.f64 	%fd778, %fd777, %fd108;
	selp.f64 	%fd860, 0d0000000000000000, %fd778, %p73;
	setp.geu.f32 	%p74, %f4, 0f40874800;
	@%p74 bra 	$L__BB0_66;
	shr.u32 	%r172, %r48, 31;
	add.s32 	%r173, %r48, %r172;
	shr.s32 	%r174, %r173, 1;
	shl.b32 	%r175, %r174, 20;
	add.s32 	%r176, %r50, %r175;
	mov.b64 	%fd779, {%r49, %r176};
	sub.s32 	%r177, %r48, %r174;
	shl.b32 	%r178, %r177, 20;
	add.s32 	%r179, %r178, 1072693248;
	mov.b32 	%r180, 0;
	mov.b64 	%fd780, {%r180, %r179};
	mul.f64 	%fd860, %fd780, %fd779;
$L__BB0_66:
	fma.rn.f64 	%fd881, %fd48, %fd191, %fd860;
$L__BB0_67:
	mul.f64 	%fd883, %fd82, %fd881;
	atom.global.add.f64 	%fd795, [%rd92], %fd883;
	add.s32 	%r197, %r197, 1;
	setp.eq.s32 	%p76, %r197, 0;
	selp.f64 	%fd819, %fd883, %fd819, %p76;
	add.s32 	%r198, %r198, 1;
	add.s64 	%rd92, %rd92, 8;
	add.s64 	%rd91, %rd91, 8;
	setp.ne.s32 	%p77, %r198, 1;
	@%p77 bra 	$L__BB0_49;
$L__BB0_68:
	setp.geu.f64 	%p78, %fd883, %fd819;
	@%p78 bra 	$L__BB0_70;
	mov.f64 	%fd819, %fd883;
$L__BB0_70:
	ld.param.u32 	%r186, [calc_absorption_param_21];
	setp.eq.s32 	%p79, %r186, 0;
	setp.lt.s32 	%p80, %r26, %r206;
	or.pred  	%p81, %p79, %p80;
	@%p81 bra 	$L__BB0_77;
	ld.param.u64 	%rd88, [calc_absorption_param_19];
	cvta.to.global.u64 	%rd16, %rd88;
	neg.f64 	%fd223, %fd819;
	sub.s32 	%r183, %r26, %r206;
	add.s32 	%r184, %r183, 1;
	and.b32  	%r56, %r184, 3;
	setp.eq.s32 	%p82, %r56, 0;
	@%p82 bra 	$L__BB0_74;
	mul.wide.u32 	%rd85, %r206, 8;
	add.s64 	%rd93, %rd16, %rd85;
	neg.s32 	%r205, %r56;
	add.s32 	%r206, %r206, %r56;
$L__BB0_73:
	.pragma "nounroll";
	atom.global.add.f64 	%fd796, [%rd93], %fd223;
	add.s64 	%rd93, %rd93, 8;
	add.s32 	%r205, %r205, 1;
	setp.ne.s32 	%p83, %r205, 0;
	@%p83 bra 	$L__BB0_73;
$L__BB0_74:
	setp.lt.u32 	%p84, %r183, 3;
	@%p84 bra 	$L__BB0_77;
	sub.s32 	%r207, %r206, %r26;
	mul.wide.u32 	%rd86, %r206, 8;
	add.s64 	%rd87, %rd86, %rd16;
	add.s64 	%rd94, %rd87, 16;
$L__BB0_76:
	atom.global.add.f64 	%fd797, [%rd94+-16], %fd223;
	atom.global.add.f64 	%fd798, [%rd94+-8], %fd223;
	atom.global.add.f64 	%fd799, [%rd94], %fd223;
	atom.global.add.f64 	%fd800, [%rd94+8], %fd223;
	add.s32 	%r207, %r207, 4;
	add.s64 	%rd94, %rd94, 32;
	setp.ne.s32 	%p85, %r207, 1;
	@%p85 bra 	$L__BB0_76;
$L__BB0_77:
	ret;

}
.func  (.param .b64 func_retval0) __internal_accurate_pow(
	.param .b64 __internal_accurate_pow_param_0,
	.param .b64 __internal_accurate_pow_param_1
)
{
	.reg .pred 	%p<8>;
	.reg .b32 	%r<49>;
	.reg .b32 	%f<3>;
	.reg .b64 	%fd<109>;

	ld.param.f64 	%fd10, [__internal_accurate_pow_param_0];
	ld.param.f64 	%fd11, [__internal_accurate_pow_param_1];
	{
	.reg .b32 %temp; 
	mov.b64 	{%temp, %r46}, %fd10;
	}
	{
	.reg .b32 %temp; 
	mov.b64 	{%r45, %temp}, %fd10;
	}
	shr.u32 	%r47, %r46, 20;
	setp.gt.u32 	%p1, %r46, 1048575;
	@%p1 bra 	$L__BB1_2;
	mul.f64 	%fd12, %fd10, 0d4350000000000000;
	{
	.reg .b32 %temp; 
	mov.b64 	{%temp, %r46}, %fd12;
	}
	{
	.reg .b32 %temp; 
	mov.b64 	{%r45, %temp}, %fd12;
	}
	shr.u32 	%r16, %r46, 20;
	add.s32 	%r47, %r16, -54;
$L__BB1_2:
	add.s32 	%r48, %r47, -1023;
	and.b32  	%r17, %r46, -2146435073;
	or.b32  	%r18, %r17, 1072693248;
	mov.b64 	%fd107, {%r45, %r18};
	setp.lt.u32 	%p2, %r18, 1073127583;
	@%p2 bra 	$L__BB1_4;
	{
	.reg .b32 %temp; 
	mov.b64 	{%r19, %temp}, %fd107;
	}
	{
	.reg .b32 %temp; 
	mov.b64 	{%temp, %r20}, %fd107;
	}
	add.s32 	%r21, %r20, -1048576;
	mov.b64 	%fd107, {%r19, %r21};
	add.s32 	%r48, %r47, -1022;
$L__BB1_4:
	add.f64 	%fd13, %fd107, 0dBFF0000000000000;
	add.f64 	%fd14, %fd107, 0d3FF0000000000000;
	rcp.approx.ftz.f64 	%fd15, %fd14;
	neg.f64 	%fd16, %fd14;
	fma.rn.f64 	%fd17, %fd16, %fd15, 0d3FF0000000000000;
	fma.rn.f64 	%fd18, %fd17, %fd17, %fd17;
	fma.rn.f64 	%fd19, %fd18, %fd15, %fd15;
	mul.f64 	%fd20, %fd13, %fd19;
	fma.rn.f64 	%fd21, %fd13, %fd19, %fd20;
	mul.f64 	%fd22, %fd21, %fd21;
	fma.rn.f64 	%fd23, %fd22, 0d3EB0F5FF7D2CAFE2, 0d3ED0F5D241AD3B5A;
	fma.rn.f64 	%fd24, %fd23, %fd22, 0d3EF3B20A75488A3F;
	fma.rn.f64 	%fd25, %fd24, %fd22, 0d3F1745CDE4FAECD5;
	fma.rn.f64 	%fd26, %fd25, %fd22, 0d3F3C71C7258A578B;
	fma.rn.f64 	%fd27, %fd26, %fd22, 0d3F6249249242B910;
	fma.rn.f64 	%fd28, %fd27, %fd22, 0d3F89999999999DFB;
	sub.f64 	%fd29, %fd13, %fd21;
	add.f64 	%fd30, %fd29, %fd29;
	neg.f64 	%fd31, %fd21;
	fma.rn.f64 	%fd32, %fd31, %fd13, %fd30;
	mul.f64 	%fd33, %fd19, %fd32;
	fma.rn.f64 	%fd34, %fd22, %fd28, 0d3FB5555555555555;
	mov.f64 	%fd35, 0d3FB5555555555555;
	sub.f64 	%fd36, %fd35, %fd34;
	fma.rn.f64 	%fd37, %fd22, %fd28, %fd36;
	add.f64 	%fd38, %fd37, 0dBC46A4CB00B9E7B0;
	add.f64 	%fd39, %fd34, %fd38;
	sub.f64 	%fd40, %fd34, %fd39;
	add.f64 	%fd41, %fd38, %fd40;
	mul.rn.f64 	%fd42, %fd21, %fd21;
	neg.f64 	%fd43, %fd42;
	fma.rn.f64 	%fd44, %fd21, %fd21, %fd43;
	{
	.reg .b32 %temp; 
	mov.b64 	{%r22, %temp}, %fd33;
	}
	{
	.reg .b32 %temp; 
	mov.b64 	{%temp, %r23}, %fd33;
	}
	add.s32 	%r24, %r23, 1048576;
	mov.b64 	%fd45, {%r22, %r24};
	fma.rn.f64 	%fd46, %fd21, %fd45, %fd44;
	mul.rn.f64 	%fd47, %fd42, %fd21;
	neg.f64 	%fd48, %fd47;
	fma.rn.f64 	%fd49, %fd42, %fd21, %fd48;
	fma.rn.f64 	%fd50, %fd42, %fd33, %fd49;
	fma.rn.f64 	%fd51, %fd46, %fd21, %fd50;
	mul.rn.f64 	%fd52, %fd39, %fd47;
	neg.f64 	%fd53, %fd52;
	fma.rn.f64 	%fd54, %fd39, %fd47, %fd53;
	fma.rn.f64 	%fd55, %fd39, %fd51, %fd54;
	fma.rn.f64 	%fd56, %fd41, %fd47, %fd55;
	add.f64 	%fd57, %fd52, %fd56;
	sub.f64 	%fd58, %fd52, %fd57;
	add.f64 	%fd59, %fd56, %fd58;
	add.f64 	%fd60, %fd21, %fd57;
	sub.f64 	%fd61, %fd21, %fd60;
	add.f64 	%fd62, %fd57, %fd61;
	add.f64 	%fd63, %fd59, %fd62;
	add.f64 	%fd64, %fd33, %fd63;
	add.f64 	%fd65, %fd60, %fd64;
	sub.f64 	%fd66, %fd60, %fd65;
	add.f64 	%fd67, %fd64, %fd66;
	xor.b32  	%r25, %r48, -2147483648;
	mov.b32 	%r26, 1127219200;
	mov.b64 	%fd68, {%r25, %r26};
	mov.b32 	%r27, -2147483648;
	mov.b64 	%fd69, {%r27, %r26};
	sub.f64 	%fd70, %fd68, %fd69;
	fma.rn.f64 	%fd71, %fd70, 0d3FE62E42FEFA39EF, %fd65;
	fma.rn.f64 	%fd72, %fd70, 0dBFE62E42FEFA39EF, %fd71;
	sub.f64 	%fd73, %fd72, %fd65;
	sub.f64 	%fd74, %fd67, %fd73;
	fma.rn.f64 	%fd75, %fd70, 0d3C7ABC9E3B39803F, %fd74;
	add.f64 	%fd76, %fd71, %fd75;
	sub.f64 	%fd77, %fd71, %fd76;
	add.f64 	%fd78, %fd75, %fd77;
	{
	.reg .b32 %temp; 
	mov.b64 	{%temp, %r28}, %fd11;
	}
	{
	.reg .b32 %temp; 
	mov.b64 	{%r29, %temp}, %fd11;
	}
	shl.b32 	%r30, %r28, 1;
	setp.gt.u32 	%p3, %r30, -33554433;
	and.b32  	%r31, %r28, -15728641;
	selp.b32 	%r32, %r31, %r28, %p3;
	mov.b64 	%fd79, {%r29, %r32};
	mul.rn.f64 	%fd80, %fd76, %fd79;
	neg.f64 	%fd81, %fd80;
	fma.rn.f64 	%fd82, %fd76, %fd79, %fd81;
	fma.rn.f64 	%fd83, %fd78, %fd79, %fd82;
	add.f64 	%fd4, %fd80, %fd83;
	sub.f64 	%fd84, %fd80, %fd4;
	add.f64 	%fd5, %fd83, %fd84;
	fma.rn.f64 	%fd85, %fd4, 0d3FF71547652B82FE, 0d4338000000000000;
	{
	.reg .b32 %temp; 
	mov.b64 	{%r13, %temp}, %fd85;
	}
	mov.f64 	%fd86, 0dC338000000000000;
	add.rn.f64 	%fd87, %fd85, %fd86;
	fma.rn.f64 	%fd88, %fd87, 0dBFE62E42FEFA39EF, %fd4;
	fma.rn.f64 	%fd89, %fd87, 0dBC7ABC9E3B39803F, %fd88;
	fma.rn.f64 	%fd90, %fd89, 0d3E5ADE1569CE2BDF, 0d3E928AF3FCA213EA;
	fma.rn.f64 	%fd91, %fd90, %fd89, 0d3EC71DEE62401315;
	fma.rn.f64 	%fd92, %fd91, %fd89, 0d3EFA01997C89EB71;
	fma.rn.f64 	%fd93, %fd92, %fd89, 0d3F2A01A014761F65;
	fma.rn.f64 	%fd94, %fd93, %fd89, 0d3F56C16C1852B7AF;
	fma.rn.f64 	%fd95, %fd94, %fd89, 0d3F81111111122322;
	fma.rn.f64 	%fd96, %fd95, %fd89, 0d3FA55555555502A1;
	fma.rn.f64 	%fd97, %fd96, %fd89, 0d3FC5555555555511;
	fma.rn.f64 	%fd98, %fd97, %fd89, 0d3FE000000000000B;
	fma.rn.f64 	%fd99, %fd98, %fd89, 0d3FF0000000000000;
	fma.rn.f64 	%fd100, %fd99, %fd89, 0d3FF0000000000000;
	{
	.reg .b32 %temp; 
	mov.b64 	{%r14, %temp}, %fd100;
	}
	{
	.reg .b32 %temp; 
	mov.b64 	{%temp, %r15}, %fd100;
	}
	shl.b32 	%r33, %r13, 20;
	add.s32 	%r34, %r33, %r15;
	mov.b64 	%fd108, {%r14, %r34};
	{
	.reg .b32 %temp; 
	mov.b64 	{%temp, %r35}, %fd4;
	}
	mov.b32 	%f2, %r35;
	abs.f32 	%f1, %f2;
	setp.lt.f32 	%p4, %f1, 0f4086232B;
	@%p4 bra 	$L__BB1_7;
	setp.lt.f64 	%p5, %fd4, 0d0000000000000000;
	add.f64 	%fd101, %fd4, 0d7FF0000000000000;
	selp.f64 	%fd108, 0d0000000000000000, %fd101, %p5;
	setp.geu.f32 	%p6, %f1, 0f40874800;
	@%p6 bra 	$L__BB1_7;
	shr.u32 	%r36, %r13, 31;
	add.s32 	%r37, %r13, %r36;
	shr.s32 	%r38, %r37, 1;
	shl.b32 	%r39, %r38, 20;
	add.s32 	%r40, %r15, %r39;
	mov.b64 	%fd102, {%r14, %r40};
	sub.s32 	%r41, %r13, %r38;
	shl.b32 	%r42, %r41, 20;
	add.s32 	%r43, %r42, 1072693248;
	mov.b32 	%r44, 0;
	mov.b64 	%fd103, {%r44, %r43};
	mul.f64 	%fd108, %fd103, %fd102;
$L__BB1_7:
	abs.f64 	%fd104, %fd108;
	setp.eq.f64 	%p7, %fd104, 0d7FF0000000000000;
	fma.rn.f64 	%fd105, %fd108, %fd5, %fd108;
	selp.f64 	%fd106, %fd108, %fd105, %p7;
	st.param.f64 	[func_retval0], %fd106;
	ret;

}


// ===== COMPILED SASS (sm_100) =====

	.target	sm_100

	.elftype	@"ET_EXEC"


//--------------------- .note.nv.tkinfo           --------------------------
	.section	.note.nv.tkinfo,"",@"SHT_NOTE"
	.sectionflags	@"SHF_NOTE_NV_TKINFO"
	.tkinfo
        /*0018*/ 	.word	0x00000002
        /*0030*/ 	.string	""
        /*0030*/ 	.string	"ptxas"
        /*0030*/ 	.string	"Cuda compilation tools, release 13.0, V13.0.88"
        /*0030*/ 	.string	"Build cuda_13.0.r13.0/compiler.36424714_0"
        /*0030*/ 	.string	"-arch sm_100 -m 64 "



//--------------------- .note.nv.cuinfo           --------------------------
	.section	.note.nv.cuinfo,"",@"SHT_NOTE"
	.sectionflags	@"SHF_NOTE_NV_CUINFO"
        /*0018*/ 	.short	0x0002
        /*001a*/ 	.short	0x0064
        /*001c*/ 	.short	0x0082
	.zero		2


//--------------------- .nv.info                  --------------------------
	.section	.nv.info,"",@"SHT_CUDA_INFO"
	.align	4


	//----- nvinfo : EIATTR_REGCOUNT
	.align		4
        /*0000*/ 	.byte	0x04, 0x2f
        /*0002*/ 	.short	(.L_1 - .L_0)
	.align		4
.L_0:
        /*0004*/ 	.word	index@(calc_absorption)
        /*0008*/ 	.word	0x000000b7


	//----- nvinfo : EIATTR_FRAME_SIZE
	.align		4
.L_1:
        /*000c*/ 	.byte	0x04, 0x11
        /*000e*/ 	.short	(.L_3 - .L_2)
	.align		4
.L_2:
        /*0010*/ 	.word	index@($calc_absorption$__internal_accurate_pow)
        /*0014*/ 	.word	0x00000000


	//----- nvinfo : EIATTR_FRAME_SIZE
	.align		4
.L_3:
        /*0018*/ 	.byte	0x04, 0x11
        /*001a*/ 	.short	(.L_5 - .L_4)
	.align		4
.L_4:
        /*001c*/ 	.word	index@($__internal_2_$__cuda_sm20_dsqrt_rn_f64_mediumpath_v1)
        /*0020*/ 	.word	0x00000000


	//----- nvinfo : EIATTR_FRAME_SIZE
	.align		4
.L_5:
        /*0024*/ 	.byte	0x04, 0x11
        /*0026*/ 	.short	(.L_7 - .L_6)
	.align		4
.L_6:
        /*0028*/ 	.word	index@($__internal_1_$__cuda_sm20_div_rn_f64_full)
        /*002c*/ 	.word	0x00000000


	//----- nvinfo : EIATTR_FRAME_SIZE
	.align		4
.L_7:
        /*0030*/ 	.byte	0x04, 0x11
        /*0032*/ 	.short	(.L_9 - .L_8)
	.align		4
.L_8:
        /*0034*/ 	.word	index@($__internal_0_$__cuda_sm20_dblrcp_rn_slowpath_v3)
        /*0038*/ 	.word	0x00000000


	//----- nvinfo : EIATTR_FRAME_SIZE
	.align		4
.L_9:
        /*003c*/ 	.byte	0x04, 0x11
        /*003e*/ 	.short	(.L_11 - .L_10)
	.align		4
.L_10:
        /*0040*/ 	.word	index@(calc_absorption)
        /*0044*/ 	.word	0x00000000


	//----- nvinfo : EIATTR_MIN_STACK_SIZE
	.align		4
.L_11:
        /*0048*/ 	.byte	0x04, 0x12
        /*004a*/ 	.short	(.L_13 - .L_12)
	.align		4
.L_12:
        /*004c*/ 	.word	index@(calc_absorption)
        /*0050*/ 	.word	0x00000000
.L_13:


//--------------------- .nv.compat                --------------------------
	.section	.nv.compat,"",@"SHT_CUDA_COMPAT_INFO"
	.align	4
        /*0000*/ 	.byte	0x02, 0x09, 0x00, 0x00, 0x02, 0x02, 0x01, 0x00, 0x02, 0x05, 0x05, 0x00, 0x03, 0x07, 0x01, 0x01
        /*0010*/ 	.byte	0x02, 0x03, 0x00, 0x00, 0x02, 0x06, 0x01, 0x00, 0x04, 0x0b, 0x08, 0x00, 0x01, 0x00, 0x00, 0x00
        /*0020*/ 	.byte	0x00, 0x00, 0x00, 0x00


//--------------------- .nv.info.calc_absorption  --------------------------
	.section	.nv.info.calc_absorption,"",@"SHT_CUDA_INFO"
	.sectionflags	@""
	.align	4


	//----- nvinfo : EIATTR_CUDA_API_VERSION
	.align		4
        /*0000*/ 	.byte	0x04, 0x37
        /*0002*/ 	.short	(.L_15 - .L_14)
.L_14:
        /*0004*/ 	.word	0x00000082


	//----- nvinfo : EIATTR_KPARAM_INFO
	.align		4
.L_15:
        /*0008*/ 	.byte	0x04, 0x17
        /*000a*/ 	.short	(.L_17 - .L_16)
.L_16:
        /*000c*/ 	.word	0x00000000
        /*0010*/ 	.short	0x0015
        /*0012*/ 	.short	0x0094
        /*0014*/ 	.byte	0x00, 0xf0, 0x11, 0x00


	//----- nvinfo : EIATTR_KPARAM_INFO
	.align		4
.L_17:
        /*0018*/ 	.byte	0x04, 0x17
        /*001a*/ 	.short	(.L_19 - .L_18)
.L_18:
        /*001c*/ 	.word	0x00000000
        /*0020*/ 	.short	0x0014
        /*0022*/ 	.short	0x0090
        /*0024*/ 	.byte	0x00, 0xf0, 0x11, 0x00


	//----- nvinfo : EIATTR_KPARAM_INFO
	.align		4
.L_19:
        /*0028*/ 	.byte	0x04, 0x17
        /*002a*/ 	.short	(.L_21 - .L_20)
.L_20:
        /*002c*/ 	.word	0x00000000
        /*0030*/ 	.short	0x0013
        /*0032*/ 	.short	0x0088
        /*0034*/ 	.byte	0x00, 0xf5, 0x21, 0x00


	//----- nvinfo : EIATTR_KPARAM_INFO
	.align		4
.L_21:
        /*0038*/ 	.byte	0x04, 0x17
        /*003a*/ 	.short	(.L_23 - .L_22)
.L_22:
        /*003c*/ 	.word	0x00000000
        /*0040*/ 	.short	0x0012
        /*0042*/ 	.short	0x0084
        /*0044*/ 	.byte	0x00, 0xf0, 0x11, 0x00


	//----- nvinfo : EIATTR_KPARAM_INFO
	.align		4
.L_23:
        /*0048*/ 	.byte	0x04, 0x17
        /*004a*/ 	.short	(.L_25 - .L_24)
.L_24:
        /*004c*/ 	.word	0x00000000
        /*0050*/ 	.short	0x0011
        /*0052*/ 	.short	0x0080
        /*0054*/ 	.byte	0x00, 0xf0, 0x11, 0x00


	//----- nvinfo : EIATTR_KPARAM_INFO
	.align		4
.L_25:
        /*0058*/ 	.byte	0x04, 0x17
        /*005a*/ 	.short	(.L_27 - .L_26)
.L_26:
        /*005c*/ 	.word	0x00000000
        /*0060*/ 	.short	0x0010
        /*0062*/ 	.short	0x0078
        /*0064*/ 	.byte	0x00, 0xf5, 0x21, 0x00


	//----- nvinfo : EIATTR_KPARAM_INFO
	.align		4
.L_27:
        /*0068*/ 	.byte	0x04, 0x17
        /*006a*/ 	.short	(.L_29 - .L_28)
.L_28:
        /*006c*/ 	.word	0x00000000
        /*0070*/ 	.short	0x000f
        /*0072*/ 	.short	0x0070
        /*0074*/ 	.byte	0x00, 0xf0, 0x21, 0x00


	//----- nvinfo : EIATTR_KPARAM_INFO
	.align		4
.L_29:
        /*0078*/ 	.byte	0x04, 0x17
        /*007a*/ 	.short	(.L_31 - .L_30)
.L_30:
        /*007c*/ 	.word	0x00000000
        /*0080*/ 	.short	0x000e
        /*0082*/ 	.short	0x0068
        /*0084*/ 	.byte	0x00, 0xf0, 0x21, 0x00


	//----- nvinfo : EIATTR_KPARAM_INFO
	.align		4
.L_31:
        /*0088*/ 	.byte	0x04, 0x17
        /*008a*/ 	.short	(.L_33 - .L_32)
.L_32:
        /*008c*/ 	.word	0x00000000
        /*0090*/ 	.short	0x000d
        /*0092*/ 	.short	0x0060
        /*0094*/ 	.byte	0x00, 0xf0, 0x21, 0x00


	//----- nvinfo : EIATTR_KPARAM_INFO
	.align		4
.L_33:
        /*0098*/ 	.byte	0x04, 0x17
        /*009a*/ 	.short	(.L_35 - .L_34)
.L_34:
        /*009c*/ 	.word	0x00000000
        /*00a0*/ 	.short	0x000c
        /*00a2*/ 	.short	0x0058
        /*00a4*/ 	.byte	0x00, 0xf5, 0x21, 0x00


	//----- nvinfo : EIATTR_KPARAM_INFO
	.align		4
.L_35:
        /*00a8*/ 	.byte	0x04, 0x17
        /*00aa*/ 	.short	(.L_37 - .L_36)
.L_36:
        /*00ac*/ 	.word	0x00000000
        /*00b0*/ 	.short	0x000b
        /*00b2*/ 	.short	0x0050
        /*00b4*/ 	.byte	0x00, 0xf5, 0x21, 0x00


	//----- nvinfo : EIATTR_KPARAM_INFO
	.align		4
.L_37:
        /*00b8*/ 	.byte	0x04, 0x17
        /*00ba*/ 	.short	(.L_39 - .L_38)
.L_38:
        /*00bc*/ 	.word	0x00000000
        /*00c0*/ 	.short	0x000a
        /*00c2*/ 	.short	0x004c
        /*00c4*/ 	.byte	0x00, 0xf0, 0x11, 0x00


	//----- nvinfo : EIATTR_KPARAM_INFO
	.align		4
.L_39:
        /*00c8*/ 	.byte	0x04, 0x17
        /*00ca*/ 	.short	(.L_41 - .L_40)
.L_40:
        /*00cc*/ 	.word	0x00000000
        /*00d0*/ 	.short	0x0009
        /*00d2*/ 	.short	0x0048
        /*00d4*/ 	.byte	0x00, 0xf0, 0x11, 0x00


	//----- nvinfo : EIATTR_KPARAM_INFO
	.align		4
.L_41:
        /*00d8*/ 	.byte	0x04, 0x17
        /*00da*/ 	.short	(.L_43 - .L_42)
.L_42:
        /*00dc*/ 	.word	0x00000000
        /*00e0*/ 	.short	0x0008
        /*00e2*/ 	.short	0x0040
        /*00e4*/ 	.byte	0x00, 0xf5, 0x21, 0x00


	//----- nvinfo : EIATTR_KPARAM_INFO
	.align		4
.L_43:
        /*00e8*/ 	.byte	0x04, 0x17
        /*00ea*/ 	.short	(.L_45 - .L_44)
.L_44:
        /*00ec*/ 	.word	0x00000000
        /*00f0*/ 	.short	0x0007
        /*00f2*/ 	.short	0x0038
        /*00f4*/ 	.byte	0x00, 0xf5, 0x21, 0x00


	//----- nvinfo : EIATTR_KPARAM_INFO
	.align		4
.L_45:
        /*00f8*/ 	.byte	0x04, 0x17
        /*00fa*/ 	.short	(.L_47 - .L_46)
.L_46:
        /*00fc*/ 	.word	0x00000000
        /*0100*/ 	.short	0x0006
        /*0102*/ 	.short	0x0030
        /*0104*/ 	.byte	0x00, 0xf5, 0x21, 0x00


	//----- nvinfo : EIATTR_KPARAM_INFO
	.align		4
.L_47:
        /*0108*/ 	.byte	0x04, 0x17
        /*010a*/ 	.short	(.L_49 - .L_48)
.L_48:
        /*010c*/ 	.word	0x00000000
        /*0110*/ 	.short	0x0005
        /*0112*/ 	.short	0x0028
        /*0114*/ 	.byte	0x00, 0xf5, 0x21, 0x00


	//----- nvinfo : EIATTR_KPARAM_INFO
	.align		4
.L_49:
        /*0118*/ 	.byte	0x04, 0x17
        /*011a*/ 	.short	(.L_51 - .L_50)
.L_50:
        /*011c*/ 	.word	0x00000000
        /*0120*/ 	.short	0x0004
        /*0122*/ 	.short	0x0020
        /*0124*/ 	.byte	0x00, 0xf5, 0x21, 0x00


	//----- nvinfo : EIATTR_KPARAM_INFO
	.align		4
.L_51:
        /*0128*/ 	.byte	0x04, 0x17
        /*012a*/ 	.short	(.L_53 - .L_52)
.L_52:
        /*012c*/ 	.word	0x00000000
        /*0130*/ 	.short	0x0003
        /*0132*/ 	.short	0x0018
        /*0134*/ 	.byte	0x00, 0xf5, 0x21, 0x00


	//----- nvinfo : EIATTR_KPARAM_INFO
	.align		4
.L_53:
        /*0138*/ 	.byte	0x04, 0x17
        /*013a*/ 	.short	(.L_55 - .L_54)
.L_54:
        /*013c*/ 	.word	0x00000000
        /*0140*/ 	.short	0x0002
        /*0142*/ 	.short	0x0010
        /*0144*/ 	.byte	0x00, 0xf5, 0x21, 0x00


	//----- nvinfo : EIATTR_KPARAM_INFO
	.align		4
.L_55:
        /*0148*/ 	.byte	0x04, 0x17
        /*014a*/ 	.short	(.L_57 - .L_56)
.L_56:
        /*014c*/ 	.word	0x00000000
        /*0150*/ 	.short	0x0001
        /*0152*/ 	.short	0x0008
        /*0154*/ 	.byte	0x00, 0xf5, 0x21, 0x00


	//----- nvinfo : EIATTR_KPARAM_INFO
	.align		4
.L_57:
        /*0158*/ 	.byte	0x04, 0x17
        /*015a*/ 	.short	(.L_59 - .L_58)
.L_58:
        /*015c*/ 	.word	0x00000000
        /*0160*/ 	.short	0x0000
        /*0162*/ 	.short	0x0000
        /*0164*/ 	.byte	0x00, 0xf5, 0x21, 0x00


	//----- nvinfo : EIATTR_SPARSE_MMA_MASK
	.align		4
.L_59:
        /*0168*/ 	.byte	0x03, 0x50
        /*016a*/ 	.short	0x0000


	//----- nvinfo : EIATTR_MAXREG_COUNT
	.align		4
        /*016c*/ 	.byte	0x03, 0x1b
        /*016e*/ 	.short	0x00ff


	//----- nvinfo : EIATTR_MERCURY_ISA_VERSION
	.align		4
        /*0170*/ 	.byte	0x03, 0x5f
        /*0172*/ 	.short	0x0101


	//----- nvinfo : EIATTR_VRC_CTA_INIT_COUNT
	.align		4
        /*0174*/ 	.byte	0x02, 0x4a
	.zero		1
	.zero		1


	//----- nvinfo : EIATTR_EXIT_INSTR_OFFSETS
	.align		4
        /*0178*/ 	.byte	0x04, 0x1c
        /*017a*/ 	.short	(.L_61 - .L_60)


	//   ....[0]....
.L_60:
        /*017c*/ 	.word	0x00000070


	//   ....[1]....
        /*0180*/ 	.word	0x000001d0


	//   ....[2]....
        /*0184*/ 	.word	0x000026e0


	//   ....[3]....
        /*0188*/ 	.word	0x0000a8b0


	//   ....[4]....
        /*018c*/ 	.word	0x0000a9e0


	//   ....[5]....
        /*0190*/ 	.word	0x0000ab00


	//----- nvinfo : EIATTR_CRS_STACK_SIZE
	.align		4
.L_61:
        /*0194*/ 	.byte	0x04, 0x1e
        /*0196*/ 	.short	(.L_63 - .L_62)
.L_62:
        /*0198*/ 	.word	0x00000000


	//----- nvinfo : EIATTR_CBANK_PARAM_SIZE
	.align		4
.L_63:
        /*019c*/ 	.byte	0x03, 0x19
        /*019e*/ 	.short	0x0098


	//----- nvinfo : EIATTR_PARAM_CBANK
	.align		4
        /*01a0*/ 	.byte	0x04, 0x0a
        /*01a2*/ 	.short	(.L_65 - .L_64)
	.align		4
.L_64:
        /*01a4*/ 	.word	index@(.nv.constant0.calc_absorption)
        /*01a8*/ 	.short	0x0380
        /*01aa*/ 	.short	0x0098


	//----- nvinfo : EIATTR_SW_WAR
	.align		4
.L_65:
        /*01ac*/ 	.byte	0x04, 0x36
        /*01ae*/ 	.short	(.L_67 - .L_66)
.L_66:
        /*01b0*/ 	.word	0x00000008
.L_67:


//--------------------- .nv.callgraph             --------------------------
	.section	.nv.callgraph,"",@"SHT_CUDA_CALLGRAPH"
	.align	4
	.sectionentsize	8
	.align		4
        /*0000*/ 	.word	0x00000000
	.align		4
        /*0004*/ 	.word	0xffffffff
	.align		4
        /*0008*/ 	.word	0x00000000
	.align		4
        /*000c*/ 	.word	0xfffffffe
	.align		4
        /*0010*/ 	.word	0x00000000
	.align		4
        /*0014*/ 	.word	0xfffffffd
	.align		4
        /*0018*/ 	.word	0x00000000
	.align		4
        /*001c*/ 	.word	0xfffffffc


//--------------------- .text.calc_absorption     --------------------------
	.section	.text.calc_absorption,"ax",@progbits
	.align	128
        .global         calc_absorption
        .type           calc_absorption,@function
        .size           calc_absorption,(.L_x_181 - calc_absorption)
        .other          calc_absorption,@"STO_CUDA_ENTRY STV_DEFAULT"
calc_absorption:
.text.calc_absorption:
[----:B------:R-:W-:Y:S01]  /*0000*/  LDC R1, c[0x0][0x37c] ;  /* 0x0000df00ff017b82 */ /* 0x000fe20000000800 */
[----:B------:R-:W0:Y:S07]  /*0010*/  S2R R0, SR_TID.X ;  /* 0x0000000000007919 */ /* 0x000e2e0000002100 */
[----:B------:R-:W0:Y:S01]  /*0020*/  S2UR UR4, SR_CTAID.X ;  /* 0x00000000000479c3 */ /* 0x000e220000002500 */
[----:B------:R-:W1:Y:S07]  /*0030*/  LDCU UR5, c[0x0][0x3c8] ;  /* 0x00007900ff0577ac */ /* 0x000e6e0008000800 */
[----:B------:R-:W0:Y:S02]  /*0040*/  LDC R9, c[0x0][0x360] ;  /* 0x0000d800ff097b82 */ /* 0x000e240000000800 */
[----:B0-----:R-:W-:-:S05]  /*0050*/  IMAD R9, R9, UR4, R0 ;  /* 0x0000000409097c24 */ /* 0x001fca000f8e0200 */
[----:B-1----:R-:W-:-:S13]  /*0060*/  ISETP.GE.U32.AND P0, PT, R9, UR5, PT ;  /* 0x0000000509007c0c */ /* 0x002fda000bf06070 */
[----:B------:R-:W-:Y:S05]  /*0070*/  @P0 EXIT ;  /* 0x000000000000094d */ /* 0x000fea0003800000 */
[----:B------:R-:W0:Y:S01]  /*0080*/  LDC R5, c[0x0][0x400] ;  /* 0x00010000ff057b82 */ /* 0x000e220000000800 */
[----:B------:R-:W1:Y:S01]  /*0090*/  LDCU.64 UR4, c[0x0][0x358] ;  /* 0x00006b00ff0477ac */ /* 0x000e620008000a00 */
[----:B------:R-:W2:Y:S06]  /*00a0*/  LDCU UR7, c[0x0][0x410] ;  /* 0x00008200ff0777ac */ /* 0x000eac0008000800 */
[----:B------:R-:W0:Y:S08]  /*00b0*/  LDC.64 R2, c[0x0][0x3f8] ;  /* 0x0000fe00ff027b82 */ /* 0x000e300000000a00 */
[----:B------:R-:W3:Y:S01]  /*00c0*/  LDC.64 R12, c[0x0][0x380] ;  /* 0x0000e000ff0c7b82 */ /* 0x000ee20000000a00 */
[----:B0-----:R-:W-:-:S06]  /*00d0*/  IMAD.WIDE R2, R5, 0x8, R2 ;  /* 0x0000000805027825 */ /* 0x001fcc00078e0202 */
[----:B-1----:R-:W4:Y:S01]  /*00e0*/  LDG.E.64 R2, desc[UR4][R2.64+-0x8] ;  /* 0xfffff80402027981 */ /* 0x002f22000c1e1b00 */
[----:B---3--:R-:W-:-:S06]  /*00f0*/  IMAD.WIDE.U32 R12, R9, 0x8, R12 ;  /* 0x00000008090c7825 */ /* 0x008fcc00078e000c */
[----:B------:R-:W3:Y:S01]  /*0100*/  LDG.E.64 R12, desc[UR4][R12.64] ;  /* 0x000000040c0c7981 */ /* 0x000ee2000c1e1b00 */
[----:B--2---:R-:W4:Y:S01]  /*0110*/  I2F.F64 R14, UR7 ;  /* 0x00000007000e7d12 */ /* 0x004f220008201c00 */
[----:B------:R-:W-:Y:S01]  /*0120*/  BSSY.RECONVERGENT B0, `(.L_x_0) ;  /* 0x000000c000007945 */ /* 0x000fe20003800200 */
[----:B----4-:R-:W-:-:S08]  /*0130*/  DADD R4, R2, R14 ;  /* 0x0000000002047229 */ /* 0x010fd0000000000e */
[----:B------:R-:W-:-:S08]  /*0140*/  DADD R4, R4, 1 ;  /* 0x3ff0000004047429 */ /* 0x000fd00000000000 */
[----:B---3--:R-:W-:-:S14]  /*0150*/  DSETP.GTU.AND P0, PT, R12, R4, PT ;  /* 0x000000040c00722a */ /* 0x008fdc0003f0c000 */
[----:B------:R-:W-:Y:S05]  /*0160*/  @!P0 BRA `(.L_x_1) ;  /* 0x00000000001c8947 */ /* 0x000fea0003800000 */
[----:B------:R-:W0:Y:S02]  /*0170*/  LDC.64 R2, c[0x0][0x3f8] ;  /* 0x0000fe00ff027b82 */ /* 0x000e240000000a00 */
[----:B0-----:R-:W2:Y:S01]  /*0180*/  LDG.E.64 R2, desc[UR4][R2.64] ;  /* 0x0000000402027981 */ /* 0x001ea2000c1e1b00 */
[----:B------:R-:W-:-:S09]  /*0190*/  UIADD3 UR6, UPT, UPT, UR7, 0x1, URZ ;  /* 0x0000000107067890 */ /* 0x000fd2000fffe0ff */
[----:B------:R-:W2:Y:S02]  /*01a0*/  I2F.F64 R4, UR6 ;  /* 0x0000000600047d12 */ /* 0x000ea40008201c00 */
[----:B--2---:R-:W-:-:S08]  /*01b0*/  DADD R4, R2, -R4 ;  /* 0x0000000002047229 */ /* 0x004fd00000000804 */
[----:B------:R-:W-:-:S14]  /*01c0*/  DSETP.GE.AND P0, PT, R12, R4, PT ;  /* 0x000000040c00722a */ /* 0x000fdc0003f06000 */
[----:B------:R-:W-:Y:S05]  /*01d0*/  @!P0 EXIT ;  /* 0x000000000000894d */ /* 0x000fea0003800000 */
.L_x_1:
[----:B------:R-:W-:Y:S05]  /*01e0*/  BSYNC.RECONVERGENT B0 ;  /* 0x0000000000007941 */ /* 0x000fea0003800200 */
.L_x_0:
[----:B------:R-:W0:Y:S08]  /*01f0*/  LDC.64 R10, c[0x0][0x3b0] ;  /* 0x0000ec00ff0a7b82 */ /* 0x000e300000000a00 */
[----:B------:R-:W1:Y:S08]  /*0200*/  LDC.64 R22, c[0x0][0x390] ;  /* 0x0000e400ff167b82 */ /* 0x000e700000000a00 */
[----:B------:R-:W2:Y:S08]  /*0210*/  LDC.64 R24, c[0x0][0x398] ;  /* 0x0000e600ff187b82 */ /* 0x000eb00000000a00 */
[----:B------:R-:W3:Y:S08]  /*0220*/  LDC.64 R6, c[0x0][0x3a0] ;  /* 0x0000e800ff067b82 */ /* 0x000ef00000000a00 */
[----:B------:R-:W4:Y:S08]  /*0230*/  LDC.64 R16, c[0x0][0x3c0] ;  /* 0x0000f000ff107b82 */ /* 0x000f300000000a00 */
[----:B------:R-:W4:Y:S08]  /*0240*/  LDC.64 R4, c[0x0][0x3a8] ;  /* 0x0000ea00ff047b82 */ /* 0x000f300000000a00 */
[----:B------:R-:W4:Y:S01]  /*0250*/  LDC.64 R18, c[0x0][0x388] ;  /* 0x0000e200ff127b82 */ /* 0x000f220000000a00 */
[C---:B0-----:R-:W-:Y:S01]  /*0260*/  IMAD.WIDE.U32 R10, R9.reuse, 0x8, R10 ;  /* 0x00000008090a7825 */ /* 0x041fe200078e000a */
[----:B------:R-:W0:Y:S03]  /*0270*/  LDCU UR10, c[0x0][0x3e4] ;  /* 0x00007c80ff0a77ac */ /* 0x000e260008000800 */
[----:B-1----:R-:W-:-:S02]  /*0280*/  IMAD.WIDE.U32 R22, R9, 0x8, R22 ;  /* 0x0000000809167825 */ /* 0x002fc400078e0016 */
[----:B------:R-:W5:Y:S01]  /*0290*/  LDG.E.64 R10, desc[UR4][R10.64] ;  /* 0x000000040a0a7981 */ /* 0x000f62000c1e1b00 */
[----:B------:R-:W1:Y:S01]  /*02a0*/  LDC.64 R2, c[0x0][0x3b8] ;  /* 0x0000ee00ff027b82 */ /* 0x000e620000000a00 */
[C---:B--2---:R-:W-:Y:S02]  /*02b0*/  IMAD.WIDE.U32 R24, R9.reuse, 0x8, R24 ;  /* 0x0000000809187825 */ /* 0x044fe400078e0018 */
[----:B------:R-:W5:Y:S02]  /*02c0*/  LDG.E.64 R22, desc[UR4][R22.64] ;  /* 0x0000000416167981 */ /* 0x000f64000c1e1b00 */
[C---:B---3--:R-:W-:Y:S02]  /*02d0*/  IMAD.WIDE.U32 R6, R9.reuse, 0x8, R6 ;  /* 0x0000000809067825 */ /* 0x048fe400078e0006 */
[----:B------:R-:W5:Y:S01]  /*02e0*/  LDG.E.64 R24, desc[UR4][R24.64] ;  /* 0x0000000418187981 */ /* 0x000f62000c1e1b00 */
[----:B------:R-:W2:Y:S01]  /*02f0*/  LDC.64 R36, c[0x0][0x3e0] ;  /* 0x0000f800ff247b82 */ /* 0x000ea20000000a00 */
[----:B----4-:R-:W-:-:S02]  /*0300*/  IMAD.WIDE.U32 R16, R9, 0x8, R16 ;  /* 0x0000000809107825 */ /* 0x010fc400078e0010 */
[----:B------:R-:W5:Y:S02]  /*0310*/  LDG.E.64 R6, desc[UR4][R6.64] ;  /* 0x0000000406067981 */ /* 0x000f64000c1e1b00 */
[C---:B------:R-:W-:Y:S02]  /*0320*/  IMAD.WIDE.U32 R4, R9.reuse, 0x8, R4 ;  /* 0x0000000809047825 */ /* 0x040fe400078e0004 */
[----:B------:R-:W5:Y:S02]  /*0330*/  LDG.E.64 R16, desc[UR4][R16.64] ;  /* 0x0000000410107981 */ /* 0x000f64000c1e1b00 */
[C---:B------:R-:W-:Y:S02]  /*0340*/  IMAD.WIDE.U32 R18, R9.reuse, 0x8, R18 ;  /* 0x0000000809127825 */ /* 0x040fe400078e0012 */
[----:B------:R-:W5:Y:S04]  /*0350*/  LDG.E.64 R4, desc[UR4][R4.64] ;  /* 0x0000000404047981 */ /* 0x000f68000c1e1b00 */
[----:B------:R-:W5:Y:S01]  /*0360*/  LDG.E.64 R18, desc[UR4][R18.64] ;  /* 0x0000000412127981 */ /* 0x000f62000c1e1b00 */
[----:B-1----:R-:W-:-:S05]  /*0370*/  IMAD.WIDE.U32 R2, R9, 0x4, R2 ;  /* 0x0000000409027825 */ /* 0x002fca00078e0002 */
[----:B------:R1:W5:Y:S02]  /*0380*/  LDG.E R0, desc[UR4][R2.64] ;  /* 0x0000000402007981 */ /* 0x000364000c1e1900 */
[----:B-1----:R-:W1:Y:S01]  /*0390*/  MUFU.RCP64H R3, 2 ;  /* 0x4000000000037908 */ /* 0x002e620000001800 */
[----:B------:R-:W-:Y:S02]  /*03a0*/  IMAD.MOV.U32 R8, RZ, RZ, 0x0 ;  /* 0x00000000ff087424 */ /* 0x000fe400078e00ff */
[----:B------:R-:W-:Y:S02]  /*03b0*/  IMAD.MOV.U32 R9, RZ, RZ, 0x40000000 ;  /* 0x40000000ff097424 */ /* 0x000fe400078e00ff */
[----:B------:R-:W-:-:S06]  /*03c0*/  IMAD.MOV.U32 R2, RZ, RZ, RZ ;  /* 0x000000ffff027224 */ /* 0x000fcc00078e00ff */
[----:B-1----:R-:W-:-:S08]  /*03d0*/  DFMA R8, R2, -R8, 1 ;  /* 0x3ff000000208742b */ /* 0x002fd00000000808 */
[----:B------:R-:W-:-:S08]  /*03e0*/  DFMA R8, R8, R8, R8 ;  /* 0x000000080808722b */ /* 0x000fd00000000008 */
[----:B------:R-:W-:-:S08]  /*03f0*/  DFMA R8, R2, R8, R2 ;  /* 0x000000080208722b */ /* 0x000fd00000000002 */
[----:B------:R-:W-:-:S08]  /*0400*/  DMUL R2, RZ, R8 ;  /* 0x00000008ff027228 */ /* 0x000fd00000000000 */
[----:B------:R-:W-:Y:S01]  /*0410*/  DFMA R2, RZ, R8, R2 ;  /* 0x00000008ff02722b */ /* 0x000fe20000000002 */
[----:B------:R-:W-:Y:S01]  /*0420*/  MOV R26, 0x8b7a8b04 ;  /* 0x8b7a8b04001a7802 */ /* 0x000fe20000000f00 */
[----:B------:R-:W-:Y:S01]  /*0430*/  IMAD.MOV.U32 R27, RZ, RZ, 0x3ed0ee25 ;  /* 0x3ed0ee25ff1b7424 */ /* 0x000fe200078e00ff */
[----:B0-----:R-:W2:Y:S05]  /*0440*/  MUFU.RCP64H R29, UR10 ;  /* 0x0000000a001d7d08 */ /* 0x001eaa0008001800 */
[----:B------:R-:W-:Y:S01]  /*0450*/  DMUL R20, R2, R2 ;  /* 0x0000000202147228 */ /* 0x000fe20000000000 */
[----:B------:R-:W-:Y:S01]  /*0460*/  UMOV UR6, 0x3ae80f1e ;  /* 0x3ae80f1e00067882 */ /* 0x000fe20000000000 */
[----:B------:R-:W-:-:S06]  /*0470*/  UMOV UR7, 0x3eb1380b ;  /* 0x3eb1380b00077882 */ /* 0x000fcc0000000000 */
[----:B------:R-:W-:Y:S01]  /*0480*/  DFMA R26, R20, UR6, R26 ;  /* 0x00000006141a7c2b */ /* 0x000fe2000800001a */
[----:B------:R-:W-:Y:S01]  /*0490*/  UMOV UR6, 0x9f02676f ;  /* 0x9f02676f00067882 */ /* 0x000fe20000000000 */
[----:B------:R-:W-:Y:S01]  /*04a0*/  UMOV UR7, 0x3ef3b266 ;  /* 0x3ef3b26600077882 */ /* 0x000fe20000000000 */
[----:B------:R-:W-:-:S05]  /*04b0*/  IMAD.MOV.U32 R28, RZ, RZ, 0x1 ;  /* 0x00000001ff1c7424 */ /* 0x000fca00078e00ff */
[----:B------:R-:W-:Y:S02]  /*04c0*/  DFMA R26, R20, R26, UR6 ;  /* 0x00000006141a7e2b */ /* 0x000fe4000800001a */
[----:B--2---:R-:W-:Y:S01]  /*04d0*/  DFMA R30, R28, -R36, 1 ;  /* 0x3ff000001c1e742b */ /* 0x004fe20000000824 */
[----:B------:R-:W-:Y:S01]  /*04e0*/  UMOV UR6, 0xa9ab0956 ;  /* 0xa9ab095600067882 */ /* 0x000fe20000000000 */
[----:B------:R-:W-:-:S04]  /*04f0*/  UMOV UR7, 0x3f1745cb ;  /* 0x3f1745cb00077882 */ /* 0x000fc80000000000 */
[----:B------:R-:W-:Y:S02]  /*0500*/  DFMA R26, R20, R26, UR6 ;  /* 0x00000006141a7e2b */ /* 0x000fe4000800001a */
[----:B------:R-:W-:Y:S01]  /*0510*/  DFMA R30, R30, R30, R30 ;  /* 0x0000001e1e1e722b */ /* 0x000fe2000000001e */
[----:B------:R-:W-:Y:S01]  /*0520*/  UMOV UR6, 0x2d1b5154 ;  /* 0x2d1b515400067882 */ /* 0x000fe20000000000 */
[----:B------:R-:W-:-:S04]  /*0530*/  UMOV UR7, 0x3f3c71c7 ;  /* 0x3f3c71c700077882 */ /* 0x000fc80000000000 */
[----:B------:R-:W-:Y:S02]  /*0540*/  DFMA R26, R20, R26, UR6 ;  /* 0x00000006141a7e2b */ /* 0x000fe4000800001a */
[----:B------:R-:W-:Y:S01]  /*0550*/  DFMA R30, R28, R30, R28 ;  /* 0x0000001e1c1e722b */ /* 0x000fe2000000001c */
[----:B------:R-:W-:Y:S01]  /*0560*/  UMOV UR6, 0x923be72d ;  /* 0x923be72d00067882 */ /* 0x000fe20000000000 */
[----:B------:R-:W-:Y:S01]  /*0570*/  DADD R28, RZ, -R2 ;  /* 0x00000000ff1c7229 */ /* 0x000fe20000000802 */
[----:B------:R-:W-:-:S03]  /*0580*/  UMOV UR7, 0x3f624924 ;  /* 0x3f62492400077882 */ /* 0x000fc60000000000 */
[----:B------:R-:W-:Y:S01]  /*0590*/  DFMA R26, R20, R26, UR6 ;  /* 0x00000006141a7e2b */ /* 0x000fe2000800001a */
[----:B------:R-:W-:Y:S01]  /*05a0*/  UMOV UR6, 0x9999a3c4 ;  /* 0x9999a3c400067882 */ /* 0x000fe20000000000 */
[----:B------:R-:W-:Y:S01]  /*05b0*/  DFMA R32, R30, -R36, 1 ;  /* 0x3ff000001e20742b */ /* 0x000fe20000000824 */
[----:B------:R-:W-:Y:S01]  /*05c0*/  UMOV UR7, 0x3f899999 ;  /* 0x3f89999900077882 */ /* 0x000fe20000000000 */
[----:B------:R-:W-:Y:S01]  /*05d0*/  DADD R28, R28, R28 ;  /* 0x000000001c1c7229 */ /* 0x000fe2000000001c */
[----:B------:R-:W-:Y:S02]  /*05e0*/  HFMA2 R35, -RZ, RZ, 1.974609375, 0.0977783203125 ;  /* 0x3fe62e42ff237431 */ /* 0x000fe400000001ff */
[----:B------:R-:W-:Y:S01]  /*05f0*/  IMAD.MOV.U32 R34, RZ, RZ, -0x105c611 ;  /* 0xfefa39efff227424 */ /* 0x000fe200078e00ff */
[----:B------:R-:W-:Y:S01]  /*0600*/  DFMA R26, R20, R26, UR6 ;  /* 0x00000006141a7e2b */ /* 0x000fe2000800001a */
[----:B------:R-:W-:Y:S01]  /*0610*/  UMOV UR8, 0x0 ;  /* 0x0000000000087882 */ /* 0x000fe20000000000 */
[----:B------:R-:W-:Y:S01]  /*0620*/  UMOV UR9, 0x3ff00000 ;  /* 0x3ff0000000097882 */ /* 0x000fe20000000000 */
[----:B------:R-:W-:Y:S01]  /*0630*/  DFMA R32, R30, R32, R30 ;  /* 0x000000201e20722b */ /* 0x000fe2000000001e */
[----:B------:R-:W-:Y:S01]  /*0640*/  UMOV UR6, 0x55555554 ;  /* 0x5555555400067882 */ /* 0x000fe20000000000 */
[----:B------:R-:W-:Y:S01]  /*0650*/  DFMA R28, RZ, -R2, R28 ;  /* 0x80000002ff1c722b */ /* 0x000fe2000000001c */
[----:B------:R-:W-:Y:S01]  /*0660*/  UMOV UR7, 0x3fb55555 ;  /* 0x3fb5555500077882 */ /* 0x000fe20000000000 */
[----:B------:R-:W-:-:S02]  /*0670*/  DFMA R30, R34, UR8, R2 ;  /* 0x00000008221e7c2b */ /* 0x000fc40008000002 */
[----:B------:R-:W-:-:S04]  /*0680*/  DFMA R26, R20, R26, UR6 ;  /* 0x00000006141a7e2b */ /* 0x000fc8000800001a */
[----:B------:R-:W-:Y:S02]  /*0690*/  DMUL R28, R8, R28 ;  /* 0x0000001c081c7228 */ /* 0x000fe40000000000 */
[----:B------:R-:W-:Y:S02]  /*06a0*/  DFMA R8, -R34, 1, R30 ;  /* 0x3ff000002208782b */ /* 0x000fe4000000011e */
[----:B------:R-:W-:Y:S02]  /*06b0*/  DMUL R34, R32, 296 ;  /* 0x4072800020227828 */ /* 0x000fe40000000000 */
[----:B------:R-:W-:-:S04]  /*06c0*/  DMUL R26, R20, R26 ;  /* 0x0000001a141a7228 */ /* 0x000fc80000000000 */
[----:B------:R-:W-:Y:S02]  /*06d0*/  DADD R8, -R2, R8 ;  /* 0x0000000002087229 */ /* 0x000fe40000000108 */
[----:B------:R-:W-:Y:S02]  /*06e0*/  DFMA R20, R34, -R36, 296 ;  /* 0x407280002214742b */ /* 0x000fe40000000824 */
[----:B------:R-:W-:-:S06]  /*06f0*/  DFMA R26, R2, R26, R28 ;  /* 0x0000001a021a722b */ /* 0x000fcc000000001c */
[----:B------:R-:W-:Y:S02]  /*0700*/  DFMA R2, R32, R20, R34 ;  /* 0x000000142002722b */ /* 0x000fe40000000022 */
[----:B------:R-:W-:Y:S01]  /*0710*/  DADD R8, R26, -R8 ;  /* 0x000000001a087229 */ /* 0x000fe20000000808 */
[----:B------:R-:W-:Y:S02]  /*0720*/  IMAD.MOV.U32 R20, RZ, RZ, 0x3b39803f ;  /* 0x3b39803fff147424 */ /* 0x000fe400078e00ff */
[----:B------:R-:W-:-:S06]  /*0730*/  IMAD.MOV.U32 R21, RZ, RZ, 0x3c7abc9e ;  /* 0x3c7abc9eff157424 */ /* 0x000fcc00078e00ff */
[----:B------:R-:W-:Y:S01]  /*0740*/  DFMA R8, R20, UR8, R8 ;  /* 0x0000000814087c2b */ /* 0x000fe20008000008 */
[----:B------:R-:W-:-:S05]  /*0750*/  FFMA R20, RZ, UR10, R3 ;  /* 0x0000000aff147c23 */ /* 0x000fca0008000003 */
[----:B------:R-:W-:Y:S02]  /*0760*/  FSETP.GT.AND P0, PT, |R20|, 1.469367938527859385e-39, PT ;  /* 0x001000001400780b */ /* 0x000fe40003f04200 */
[----:B------:R-:W-:-:S11]  /*0770*/  DADD R20, R30, R8 ;  /* 0x000000001e147229 */ /* 0x000fd60000000008 */
[----:B------:R-:W-:Y:S05]  /*0780*/  @P0 BRA `(.L_x_2) ;  /* 0x0000000000240947 */ /* 0x000fea0003800000 */
[----:B------:R-:W0:Y:S01]  /*0790*/  LDCU.64 UR6, c[0x0][0x3e0] ;  /* 0x00007c00ff0677ac */ /* 0x000e220008000a00 */
[----:B------:R-:W-:Y:S01]  /*07a0*/  IMAD.MOV.U32 R110, RZ, RZ, RZ ;  /* 0x000000ffff6e7224 */ /* 0x000fe200078e00ff */
[----:B------:R-:W-:Y:S01]  /*07b0*/  MOV R152, 0x800 ;  /* 0x0000080000987802 */ /* 0x000fe20000000f00 */
[----:B------:R-:W-:Y:S01]  /*07c0*/  IMAD.MOV.U32 R111, RZ, RZ, 0x40728000 ;  /* 0x40728000ff6f7424 */ /* 0x000fe200078e00ff */
[----:B0-----:R-:W-:Y:S01]  /*07d0*/  MOV R8, UR6 ;  /* 0x0000000600087c02 */ /* 0x001fe20008000f00 */
[----:B------:R-:W-:-:S07]  /*07e0*/  IMAD.U32 R9, RZ, RZ, UR7 ;  /* 0x00000007ff097e24 */ /* 0x000fce000f8e00ff */
[----:B-----5:R-:W-:Y:S05]  /*07f0*/  CALL.REL.NOINC `($__internal_1_$__cuda_sm20_div_rn_f64_full) ;  /* 0x000000a400707944 */ /* 0x020fea0003c00000 */
[----:B------:R-:W-:Y:S01]  /*0800*/  IMAD.MOV.U32 R2, RZ, RZ, R8 ;  /* 0x000000ffff027224 */ /* 0x000fe200078e0008 */
[----:B------:R-:W-:-:S07]  /*0810*/  MOV R3, R9 ;  /* 0x0000000900037202 */ /* 0x000fce0000000f00 */
.L_x_2:
[----:B-----5:R-:W-:Y:S01]  /*0820*/  SHF.R.U32.HI R8, RZ, 0x14, R7 ;  /* 0x00000014ff087819 */ /* 0x020fe20000011607 */
[----:B------:R-:W-:Y:S01]  /*0830*/  DSETP.NEU.AND P2, PT, R2, RZ, PT ;  /* 0x000000ff0200722a */ /* 0x000fe20003f4d000 */
[----:B------:R-:W-:Y:S02]  /*0840*/  BSSY.RECONVERGENT B0, `(.L_x_3) ;  /* 0x000001f000007945 */ /* 0x000fe40003800200 */
[----:B------:R-:W-:-:S03]  /*0850*/  LOP3.LUT R8, R8, 0x7ff, RZ, 0xc0, !PT ;  /* 0x000007ff08087812 */ /* 0x000fc600078ec0ff */
[----:B------:R-:W-:Y:S02]  /*0860*/  ISETP.GE.OR P3, PT, R7, RZ, P2 ;  /* 0x000000ff0700720c */ /* 0x000fe40001766670 */
[----:B------:R-:W-:-:S05]  /*0870*/  VIADD R9, R8, 0xfffffc0c ;  /* 0xfffffc0c08097836 */ /* 0x000fca0000000000 */
[CC--:B------:R-:W-:Y:S02]  /*0880*/  SHF.L.U32 R8, R6.reuse, R9.reuse, RZ ;  /* 0x0000000906087219 */ /* 0x0c0fe400000006ff */
[----:B------:R-:W-:Y:S02]  /*0890*/  SHF.L.U64.HI R9, R6, R9, R7 ;  /* 0x0000000906097219 */ /* 0x000fe40000010207 */
[----:B------:R-:W-:Y:S01]  /*08a0*/  ISETP.NE.U32.AND P0, PT, R8, RZ, PT ;  /* 0x000000ff0800720c */ /* 0x000fe20003f05070 */
[----:B------:R-:W-:-:S03]  /*08b0*/  @!P2 IMAD.MOV.U32 R8, RZ, RZ, RZ ;  /* 0x000000ffff08a224 */ /* 0x000fc600078e00ff */
[----:B------:R-:W-:-:S04]  /*08c0*/  ISETP.NE.AND.EX P0, PT, R9, -0x80000000, PT, P0 ;  /* 0x800000000900780c */ /* 0x000fc80003f05300 */
[----:B------:R-:W-:-:S09]  /*08d0*/  PLOP3.LUT P1, PT, P0, PT, PT, 0x8, 0x80 ;  /* 0x000000000080781c */ /* 0x000fd2000072e170 */
[----:B------:R-:W-:-:S06]  /*08e0*/  @!P2 DSETP.NEU.AND P1, PT, |R6|, 0.5, !P0 ;  /* 0x3fe000000600a42a */ /* 0x000fcc000472d200 */
[----:B------:R-:W-:-:S04]  /*08f0*/  @!P2 SEL R9, R3, RZ, P1 ;  /* 0x000000ff0309a207 */ /* 0x000fc80000800000 */
[----:B------:R-:W-:Y:S01]  /*0900*/  @!P3 LOP3.LUT R9, R9, 0x7ff00000, RZ, 0xfc, !PT ;  /* 0x7ff000000909b812 */ /* 0x000fe200078efcff */
[----:B------:R-:W-:Y:S06]  /*0910*/  @!P2 BRA `(.L_x_4) ;  /* 0x000000000044a947 */ /* 0x000fec0003800000 */
[----:B------:R-:W-:Y:S01]  /*0920*/  DADD R44, -RZ, |R2| ;  /* 0x00000000ff2c7229 */ /* 0x000fe20000000502 */
[----:B------:R-:W-:Y:S01]  /*0930*/  BSSY.RECONVERGENT B1, `(.L_x_5) ;  /* 0x0000003000017945 */ /* 0x000fe20003800200 */
[----:B------:R-:W-:-:S09]  /*0940*/  MOV R46, 0x960 ;  /* 0x00000960002e7802 */ /* 0x000fd20000000f00 */
[----:B------:R-:W-:Y:S05]  /*0950*/  CALL.REL.NOINC `($calc_absorption$__internal_accurate_pow) ;  /* 0x000000ac004c7944 */ /* 0x000fea0003c00000 */
[----:B------:R-:W-:Y:S05]  /*0960*/  BSYNC.RECONVERGENT B1 ;  /* 0x0000000000017941 */ /* 0x000fea0003800200 */
.L_x_5:
[----:B------:R-:W-:Y:S01]  /*0970*/  IMAD.MOV.U32 R26, RZ, RZ, R29 ;  /* 0x000000ffff1a7224 */ /* 0x000fe200078e001d */
[----:B------:R-:W-:Y:S01]  /*0980*/  MOV R27, R28 ;  /* 0x0000001c001b7202 */ /* 0x000fe20000000f00 */
[----:B------:R-:W0:Y:S01]  /*0990*/  FRND.F64.TRUNC R8, R6 ;  /* 0x0000000600087313 */ /* 0x000e22000030d800 */
[----:B------:R-:W-:-:S04]  /*09a0*/  ISETP.GE.AND P2, PT, R3, RZ, PT ;  /* 0x000000ff0300720c */ /* 0x000fc80003f46270 */
[----:B------:R-:W-:-:S10]  /*09b0*/  DADD R26, -RZ, -R26 ;  /* 0x00000000ff1a7229 */ /* 0x000fd4000000091a */
[-C--:B------:R-:W-:Y:S01]  /*09c0*/  FSEL R26, R26, R29.reuse, P1 ;  /* 0x0000001d1a1a7208 */ /* 0x080fe20000800000 */
[----:B0-----:R-:W-:Y:S01]  /*09d0*/  DSETP.NEU.AND P0, PT, R6, R8, PT ;  /* 0x000000080600722a */ /* 0x001fe20003f0d000 */
[-C--:B------:R-:W-:Y:S02]  /*09e0*/  FSEL R27, R27, R28.reuse, P1 ;  /* 0x0000001c1b1b7208 */ /* 0x080fe40000800000 */
[----:B------:R-:W-:Y:S02]  /*09f0*/  FSEL R8, R26, R29, !P2 ;  /* 0x0000001d1a087208 */ /* 0x000fe40005000000 */
[----:B------:R-:W-:Y:S02]  /*0a00*/  FSEL R9, R27, R28, !P2 ;  /* 0x0000001c1b097208 */ /* 0x000fe40005000000 */
[----:B------:R-:W-:Y:S02]  /*0a10*/  @!P2 FSEL R8, R8, RZ, !P0 ;  /* 0x000000ff0808a208 */ /* 0x000fe40004000000 */
[----:B------:R-:W-:-:S07]  /*0a20*/  @!P2 FSEL R9, R9, -QNAN , !P0 ;  /* 0xfff800000909a808 */ /* 0x000fce0004000000 */
.L_x_4:
[----:B------:R-:W-:Y:S05]  /*0a30*/  BSYNC.RECONVERGENT B0 ;  /* 0x0000000000007941 */ /* 0x000fea0003800200 */
.L_x_3:
[----:B------:R-:W0:Y:S01]  /*0a40*/  LDCU.64 UR6, c[0x0][0x3e8] ;  /* 0x00007d00ff0677ac */ /* 0x000e220008000a00 */
[----:B------:R-:W-:Y:S01]  /*0a50*/  IMAD.MOV.U32 R28, RZ, RZ, -0x5b7321ef ;  /* 0xa48cde11ff1c7424 */ /* 0x000fe200078e00ff */
[----:B------:R-:W-:Y:S01]  /*0a60*/  DADD R26, R6, R2 ;  /* 0x00000000061a7229 */ /* 0x000fe20000000002 */
[----:B------:R-:W-:Y:S01]  /*0a70*/  IMAD.MOV.U32 R29, RZ, RZ, 0x3ee4b280 ;  /* 0x3ee4b280ff1d7424 */ /* 0x000fe200078e00ff */
[----:B------:R-:W1:Y:S01]  /*0a80*/  LDCU.64 UR8, c[0x0][0x3f0] ;  /* 0x00007e00ff0877ac */ /* 0x000e620008000a00 */
[----:B------:R-:W-:Y:S07]  /*0a90*/  BSSY.RECONVERGENT B0, `(.L_x_6) ;  /* 0x0000022000007945 */ /* 0x000fee0003800200 */
[----:B------:R-:W-:-:S04]  /*0aa0*/  LOP3.LUT R26, R27, 0x7ff00000, RZ, 0xc0, !PT ;  /* 0x7ff000001b1a7812 */ /* 0x000fc800078ec0ff */
[----:B------:R-:W-:Y:S01]  /*0ab0*/  ISETP.NE.AND P0, PT, R26, 0x7ff00000, PT ;  /* 0x7ff000001a00780c */ /* 0x000fe20003f05270 */
[----:B0-----:R-:W-:-:S08]  /*0ac0*/  DMUL R28, R28, UR6 ;  /* 0x000000061c1c7c28 */ /* 0x001fd00008000000 */
[----:B-1----:R-:W-:-:S08]  /*0ad0*/  DMUL R30, R28, UR8 ;  /* 0x000000081c1e7c28 */ /* 0x002fd00008000000 */
[----:B------:R-:W-:Y:S02]  /*0ae0*/  DADD R28, R28, -R30 ;  /* 0x000000001c1c7229 */ /* 0x000fe4000000081e */
[----:B------:R-:W-:-:S08]  /*0af0*/  DMUL R24, R24, R30 ;  /* 0x0000001e18187228 */ /* 0x000fd00000000000 */
[----:B------:R-:W-:Y:S01]  /*0b00*/  DFMA R30, R22, R28, R24 ;  /* 0x0000001c161e722b */ /* 0x000fe20000000018 */
[----:B------:R-:W-:Y:S10]  /*0b10*/  @P0 BRA `(.L_x_7) ;  /* 0x0000000000640947 */ /* 0x000ff40003800000 */
[----:B------:R-:W-:-:S06]  /*0b20*/  DSETP.NAN.AND P0, PT, R6, R6, PT ;  /* 0x000000060600722a */ /* 0x000fcc0003f08000 */
[----:B------:R-:W-:-:S14]  /*0b30*/  DSETP.NUM.AND P0, PT, R2, R2, !P0 ;  /* 0x000000020200722a */ /* 0x000fdc0004707000 */
[----:B------:R-:W-:Y:S01]  /*0b40*/  @!P0 DADD R8, R6, R2 ;  /* 0x0000000006088229 */ /* 0x000fe20000000002 */
[----:B------:R-:W-:Y:S10]  /*0b50*/  @!P0 BRA `(.L_x_7) ;  /* 0x0000000000548947 */ /* 0x000ff40003800000 */
[----:B------:R-:W-:-:S14]  /*0b60*/  DSETP.NEU.AND P0, PT, |R6|, +INF , PT ;  /* 0x7ff000000600742a */ /* 0x000fdc0003f0d200 */
[----:B------:R-:W-:Y:S05]  /*0b70*/  @P0 BRA `(.L_x_8) ;  /* 0x0000000000200947 */ /* 0x000fea0003800000 */
[----:B------:R-:W-:Y:S01]  /*0b80*/  ISETP.GE.AND P1, PT, R7, RZ, PT ;  /* 0x000000ff0700720c */ /* 0x000fe20003f26270 */
[----:B------:R-:W-:-:S06]  /*0b90*/  DSETP.GT.AND P0, PT, |R2|, 1, PT ;  /* 0x3ff000000200742a */ /* 0x000fcc0003f04200 */
[----:B------:R-:W-:Y:S01]  /*0ba0*/  SEL R8, RZ, 0x7ff00000, !P0 ;  /* 0x7ff00000ff087807 */ /* 0x000fe20004000000 */
[----:B------:R-:W-:-:S05]  /*0bb0*/  DSETP.NEU.AND P0, PT, R2, -1, PT ;  /* 0xbff000000200742a */ /* 0x000fca0003f0d000 */
[----:B------:R-:W-:-:S04]  /*0bc0*/  @!P1 LOP3.LUT R8, R8, 0x7ff00000, RZ, 0x3c, !PT ;  /* 0x7ff0000008089812 */ /* 0x000fc800078e3cff */
[----:B------:R-:W-:Y:S01]  /*0bd0*/  SEL R9, R8, 0x3ff00000, P0 ;  /* 0x3ff0000008097807 */ /* 0x000fe20000000000 */
[----:B------:R-:W-:Y:S01]  /*0be0*/  IMAD.MOV.U32 R8, RZ, RZ, RZ ;  /* 0x000000ffff087224 */ /* 0x000fe200078e00ff */
[----:B------:R-:W-:Y:S06]  /*0bf0*/  BRA `(.L_x_7) ;  /* 0x00000000002c7947 */ /* 0x000fec0003800000 */
.L_x_8:
[----:B------:R-:W-:-:S14]  /*0c00*/  DSETP.NEU.AND P0, PT, |R2|, +INF , PT ;  /* 0x7ff000000200742a */ /* 0x000fdc0003f0d200 */
[----:B------:R-:W-:Y:S05]  /*0c10*/  @P0 BRA `(.L_x_7) ;  /* 0x0000000000240947 */ /* 0x000fea0003800000 */
[----:B------:R-:W-:Y:S02]  /*0c20*/  ISETP.GE.AND P0, PT, R7, RZ, PT ;  /* 0x000000ff0700720c */ /* 0x000fe40003f06270 */
[----:B------:R-:W-:Y:S02]  /*0c30*/  ISETP.GE.AND P2, PT, R3, RZ, PT ;  /* 0x000000ff0300720c */ /* 0x000fe40003f46270 */
[----:B------:R-:W-:Y:S02]  /*0c40*/  LOP3.LUT R8, R7, 0x7fffffff, RZ, 0xc0, !PT ;  /* 0x7fffffff07087812 */ /* 0x000fe400078ec0ff */
[----:B------:R-:W-:Y:S02]  /*0c50*/  SEL R9, RZ, 0x7ff00000, !P0 ;  /* 0x7ff00000ff097807 */ /* 0x000fe40004000000 */
[----:B------:R-:W-:Y:S02]  /*0c60*/  ISETP.NE.AND P0, PT, R8, 0x3fe00000, PT ;  /* 0x3fe000000800780c */ /* 0x000fe40003f05270 */
[----:B------:R-:W-:-:S04]  /*0c70*/  IADD3 R8, PT, PT, R9, -0x80000000, RZ ;  /* 0x8000000009087810 */ /* 0x000fc80007ffe0ff */
[----:B------:R-:W-:-:S04]  /*0c80*/  SEL R8, R8, R9, P0 ;  /* 0x0000000908087207 */ /* 0x000fc80000000000 */
[----:B------:R-:W-:Y:S01]  /*0c90*/  @!P2 SEL R9, R8, R9, P1 ;  /* 0x000000090809a207 */ /* 0x000fe20000800000 */
[----:B------:R-:W-:-:S07]  /*0ca0*/  IMAD.MOV.U32 R8, RZ, RZ, RZ ;  /* 0x000000ffff087224 */ /* 0x000fce00078e00ff */
.L_x_7:
[----:B------:R-:W-:Y:S05]  /*0cb0*/  BSYNC.RECONVERGENT B0 ;  /* 0x0000000000007941 */ /* 0x000fea0003800200 */
.L_x_6:
[----:B------:R-:W0:Y:S01]  /*0cc0*/  LDC.64 R28, c[0x0][0x3e0] ;  /* 0x0000f800ff1c7b82 */ /* 0x000e220000000a00 */
[----:B------:R-:W-:Y:S01]  /*0cd0*/  IMAD.MOV.U32 R22, RZ, RZ, 0x1 ;  /* 0x00000001ff167424 */ /* 0x000fe200078e00ff */
[----:B------:R-:W-:Y:S01]  /*0ce0*/  UMOV UR6, 0x24e4bbd7 ;  /* 0x24e4bbd700067882 */ /* 0x000fe20000000000 */
[----:B------:R-:W-:Y:S01]  /*0cf0*/  UMOV UR7, 0x3ff70539 ;  /* 0x3ff7053900077882 */ /* 0x000fe20000000000 */
[----:B------:R-:W-:Y:S01]  /*0d00*/  DSETP.NEU.AND P1, PT, R6, RZ, PT ;  /* 0x000000ff0600722a */ /* 0x000fe20003f2d000 */
[----:B------:R-:W-:Y:S01]  /*0d10*/  BSSY.RECONVERGENT B1, `(.L_x_9) ;  /* 0x000001e000017945 */ /* 0x000fe20003800200 */
[----:B------:R-:W-:Y:S02]  /*0d20*/  DMUL R4, R4, UR6 ;  /* 0x0000000604047c28 */ /* 0x000fe40008000000 */
[----:B------:R-:W-:Y:S02]  /*0d30*/  DSETP.NEU.AND P0, PT, R2, 1, PT ;  /* 0x3ff000000200742a */ /* 0x000fe40003f0d000 */
[----:B0-----:R-:W-:-:S06]  /*0d40*/  DMUL R24, R28, 296 ;  /* 0x407280001c187828 */ /* 0x001fcc0000000000 */
[----:B------:R-:W0:Y:S02]  /*0d50*/  MUFU.RCP64H R23, R25 ;  /* 0x0000001900177308 */ /* 0x000e240000001800 */
[----:B0-----:R-:W-:-:S08]  /*0d60*/  DFMA R26, -R24, R22, 1 ;  /* 0x3ff00000181a742b */ /* 0x001fd00000000116 */
[----:B------:R-:W-:-:S08]  /*0d70*/  DFMA R26, R26, R26, R26 ;  /* 0x0000001a1a1a722b */ /* 0x000fd0000000001a */
[----:B------:R-:W-:Y:S02]  /*0d80*/  DFMA R26, R22, R26, R22 ;  /* 0x0000001a161a722b */ /* 0x000fe40000000016 */
[----:B------:R-:W-:-:S06]  /*0d90*/  DADD R22, R28, -296 ;  /* 0xc07280001c167429 */ /* 0x000fcc0000000000 */
[----:B------:R-:W-:Y:S02]  /*0da0*/  DFMA R28, -R24, R26, 1 ;  /* 0x3ff00000181c742b */ /* 0x000fe4000000011a */
[----:B------:R-:W-:-:S06]  /*0db0*/  DMUL R110, R4, R22 ;  /* 0x00000016046e7228 */ /* 0x000fcc0000000000 */
[----:B------:R-:W-:-:S08]  /*0dc0*/  DFMA R28, R26, R28, R26 ;  /* 0x0000001c1a1c722b */ /* 0x000fd0000000001a */
[----:B------:R-:W-:-:S08]  /*0dd0*/  DMUL R4, R110, R28 ;  /* 0x0000001c6e047228 */ /* 0x000fd00000000000 */
[----:B------:R-:W-:-:S08]  /*0de0*/  DFMA R22, -R24, R4, R110 ;  /* 0x000000041816722b */ /* 0x000fd0000000016e */
[----:B------:R-:W-:Y:S01]  /*0df0*/  DFMA R4, R28, R22, R4 ;  /* 0x000000161c04722b */ /* 0x000fe20000000004 */
[----:B------:R-:W-:Y:S02]  /*0e00*/  FSEL R22, R8, RZ, P1 ;  /* 0x000000ff08167208 */ /* 0x000fe40000800000 */
[----:B------:R-:W-:Y:S02]  /*0e10*/  FSEL R8, R9, 1.875, P1 ;  /* 0x3ff0000009087808 */ /* 0x000fe40000800000 */
[----:B------:R-:W-:Y:S02]  /*0e20*/  FSEL R22, R22, RZ, P0 ;  /* 0x000000ff16167208 */ /* 0x000fe40000000000 */
[----:B------:R-:W-:-:S03]  /*0e30*/  FSEL R23, R8, 1.875, P0 ;  /* 0x3ff0000008177808 */ /* 0x000fc60000000000 */
[----:B------:R-:W-:Y:S01]  /*0e40*/  FFMA R2, RZ, R25, R5 ;  /* 0x00000019ff027223 */ /* 0x000fe20000000005 */
[----:B------:R-:W-:Y:S02]  /*0e50*/  FSETP.GEU.AND P1, PT, |R111|, 6.5827683646048100446e-37, PT ;  /* 0x036000006f00780b */ /* 0x000fe40003f2e200 */
[----:B------:R-:W-:Y:S02]  /*0e60*/  DMUL R22, R30, R22 ;  /* 0x000000161e167228 */ /* 0x000fe40000000000 */
[----:B------:R-:W-:-:S13]  /*0e70*/  FSETP.GT.AND P0, PT, |R2|, 1.469367938527859385e-39, PT ;  /* 0x001000000200780b */ /* 0x000fda0003f04200 */
[----:B------:R-:W-:Y:S05]  /*0e80*/  @P0 BRA P1, `(.L_x_10) ;  /* 0x0000000000180947 */ /* 0x000fea0000800000 */
[----:B------:R-:W-:Y:S01]  /*0e90*/  IMAD.MOV.U32 R8, RZ, RZ, R24 ;  /* 0x000000ffff087224 */ /* 0x000fe200078e0018 */
[----:B------:R-:W-:Y:S02]  /*0ea0*/  MOV R9, R25 ;  /* 0x0000001900097202 */ /* 0x000fe40000000f00 */
[----:B------:R-:W-:-:S07]  /*0eb0*/  MOV R152, 0xed0 ;  /* 0x00000ed000987802 */ /* 0x000fce0000000f00 */
[----:B------:R-:W-:Y:S05]  /*0ec0*/  CALL.REL.NOINC `($__internal_1_$__cuda_sm20_div_rn_f64_full) ;  /* 0x0000009c00bc7944 */ /* 0x000fea0003c00000 */
[----:B------:R-:W-:Y:S02]  /*0ed0*/  IMAD.MOV.U32 R4, RZ, RZ, R8 ;  /* 0x000000ffff047224 */ /* 0x000fe400078e0008 */
[----:B------:R-:W-:-:S07]  /*0ee0*/  IMAD.MOV.U32 R5, RZ, RZ, R9 ;  /* 0x000000ffff057224 */ /* 0x000fce00078e0009 */
.L_x_10:
[----:B------:R-:W-:Y:S05]  /*0ef0*/  BSYNC.RECONVERGENT B1 ;  /* 0x0000000000017941 */ /* 0x000fea0003800200 */
.L_x_9:
[----:B------:R-:W-:Y:S01]  /*0f00*/  IMAD.MOV.U32 R2, RZ, RZ, 0x652b82fe ;  /* 0x652b82feff027424 */ /* 0x000fe200078e00ff */
[----:B------:R-:W-:Y:S01]  /*0f10*/  MOV R3, 0x3ff71547 ;  /* 0x3ff7154700037802 */ /* 0x000fe20000000f00 */
[----:B------:R-:W-:Y:S01]  /*0f20*/  UMOV UR6, 0xfefa39ef ;  /* 0xfefa39ef00067882 */ /* 0x000fe20000000000 */
[----:B------:R-:W-:Y:S01]  /*0f30*/  UMOV UR7, 0x3fe62e42 ;  /* 0x3fe62e4200077882 */ /* 0x000fe20000000000 */
[----:B------:R-:W-:Y:S01]  /*0f40*/  FSETP.GEU.AND P0, PT, |R5|, 4.1917929649353027344, PT ;  /* 0x4086232b0500780b */ /* 0x000fe20003f0e200 */
[----:B------:R-:W-:Y:S02]  /*0f50*/  BSSY.RECONVERGENT B0, `(.L_x_11) ;  /* 0x0000035000007945 */ /* 0x000fe40003800200 */
[----:B------:R-:W-:-:S08]  /*0f60*/  DFMA R8, R4, R2, 6.75539944105574400000e+15 ;  /* 0x433800000408742b */ /* 0x000fd00000000002 */
[----:B------:R-:W-:-:S08]  /*0f70*/  DADD R2, R8, -6.75539944105574400000e+15 ;  /* 0xc338000008027429 */ /* 0x000fd00000000000 */
[----:B------:R-:W-:Y:S01]  /*0f80*/  DFMA R6, R2, -UR6, R4 ;  /* 0x8000000602067c2b */ /* 0x000fe20008000004 */
[----:B------:R-:W-:Y:S01]  /*0f90*/  UMOV UR6, 0x3b39803f ;  /* 0x3b39803f00067882 */ /* 0x000fe20000000000 */
[----:B------:R-:W-:-:S06]  /*0fa0*/  UMOV UR7, 0x3c7abc9e ;  /* 0x3c7abc9e00077882 */ /* 0x000fcc0000000000 */
[----:B------:R-:W-:Y:S01]  /*0fb0*/  DFMA R6, R2, -UR6, R6 ;  /* 0x8000000602067c2b */ /* 0x000fe20008000006 */
[----:B------:R-:W-:Y:S01]  /*0fc0*/  UMOV UR6, 0x69ce2bdf ;  /* 0x69ce2bdf00067882 */ /* 0x000fe20000000000 */
[----:B------:R-:W-:Y:S01]  /*0fd0*/  IMAD.MOV.U32 R2, RZ, RZ, -0x35dec16 ;  /* 0xfca213eaff027424 */ /* 0x000fe200078e00ff */
[----:B------:R-:W-:Y:S01]  /*0fe0*/  UMOV UR7, 0x3e5ade15 ;  /* 0x3e5ade1500077882 */ /* 0x000fe20000000000 */
[----:B------:R-:W-:-:S06]  /*0ff0*/  IMAD.MOV.U32 R3, RZ, RZ, 0x3e928af3 ;  /* 0x3e928af3ff037424 */ /* 0x000fcc00078e00ff */
[----:B------:R-:W-:Y:S01]  /*1000*/  DFMA R2, R6, UR6, R2 ;  /* 0x0000000606027c2b */ /* 0x000fe20008000002 */
[----:B------:R-:W-:Y:S01]  /*1010*/  UMOV UR6, 0x62401315 ;  /* 0x6240131500067882 */ /* 0x000fe20000000000 */
[----:B------:R-:W-:-:S06]  /*1020*/  UMOV UR7, 0x3ec71dee ;  /* 0x3ec71dee00077882 */ /* 0x000fcc0000000000 */
[----:B------:R-:W-:Y:S01]  /*1030*/  DFMA R2, R6, R2, UR6 ;  /* 0x0000000606027e2b */ /* 0x000fe20008000002 */
        /* <DEDUP_REMOVED lines=20> */
[----:B------:R-:W-:-:S08]  /*1180*/  DFMA R2, R6, R2, UR6 ;  /* 0x0000000606027e2b */ /* 0x000fd00008000002 */
[----:B------:R-:W-:-:S08]  /*1190*/  DFMA R2, R6, R2, 1 ;  /* 0x3ff000000602742b */ /* 0x000fd00000000002 */
[----:B------:R-:W-:-:S10]  /*11a0*/  DFMA R2, R6, R2, 1 ;  /* 0x3ff000000602742b */ /* 0x000fd40000000002 */
[----:B------:R-:W-:Y:S01]  /*11b0*/  IMAD R25, R8, 0x100000, R3 ;  /* 0x0010000008197824 */ /* 0x000fe200078e0203 */
[----:B------:R-:W-:Y:S01]  /*11c0*/  MOV R24, R2 ;  /* 0x0000000200187202 */ /* 0x000fe20000000f00 */
[----:B------:R-:W-:Y:S06]  /*11d0*/  @!P0 BRA `(.L_x_12) ;  /* 0x0000000000308947 */ /* 0x000fec0003800000 */
[----:B------:R-:W-:Y:S01]  /*11e0*/  FSETP.GEU.AND P1, PT, |R5|, 4.2275390625, PT ;  /* 0x408748000500780b */ /* 0x000fe20003f2e200 */
[C---:B------:R-:W-:Y:S02]  /*11f0*/  DADD R24, R4.reuse, +INF ;  /* 0x7ff0000004187429 */ /* 0x040fe40000000000 */
[----:B------:R-:W-:-:S08]  /*1200*/  DSETP.GEU.AND P0, PT, R4, RZ, PT ;  /* 0x000000ff0400722a */ /* 0x000fd00003f0e000 */
[----:B------:R-:W-:Y:S02]  /*1210*/  FSEL R24, R24, RZ, P0 ;  /* 0x000000ff18187208 */ /* 0x000fe40000000000 */
[----:B------:R-:W-:Y:S02]  /*1220*/  @!P1 LEA.HI R6, R8, R8, RZ, 0x1 ;  /* 0x0000000808069211 */ /* 0x000fe400078f08ff */
[----:B------:R-:W-:Y:S02]  /*1230*/  FSEL R25, R25, RZ, P0 ;  /* 0x000000ff19197208 */ /* 0x000fe40000000000 */
[----:B------:R-:W-:-:S05]  /*1240*/  @!P1 SHF.R.S32.HI R5, RZ, 0x1, R6 ;  /* 0x00000001ff059819 */ /* 0x000fca0000011406 */
[----:B------:R-:W-:Y:S02]  /*1250*/  @!P1 IMAD.IADD R4, R8, 0x1, -R5 ;  /* 0x0000000108049824 */ /* 0x000fe400078e0a05 */
[----:B------:R-:W-:-:S03]  /*1260*/  @!P1 IMAD R3, R5, 0x100000, R3 ;  /* 0x0010000005039824 */ /* 0x000fc600078e0203 */
[----:B------:R-:W-:Y:S01]  /*1270*/  @!P1 LEA R5, R4, 0x3ff00000, 0x14 ;  /* 0x3ff0000004059811 */ /* 0x000fe200078ea0ff */
[----:B------:R-:W-:-:S06]  /*1280*/  @!P1 IMAD.MOV.U32 R4, RZ, RZ, RZ ;  /* 0x000000ffff049224 */ /* 0x000fcc00078e00ff */
[----:B------:R-:W-:-:S11]  /*1290*/  @!P1 DMUL R24, R2, R4 ;  /* 0x0000000402189228 */ /* 0x000fd60000000000 */
.L_x_12:
[----:B------:R-:W-:Y:S05]  /*12a0*/  BSYNC.RECONVERGENT B0 ;  /* 0x0000000000007941 */ /* 0x000fea0003800200 */
.L_x_11:
[----:B------:R-:W0:Y:S01]  /*12b0*/  LDCU UR8, c[0x0][0x3e4] ;  /* 0x00007c80ff0877ac */ /* 0x000e220008000800 */
[----:B------:R-:W1:Y:S01]  /*12c0*/  LDC.64 R4, c[0x0][0x3e0] ;  /* 0x0000f800ff047b82 */ /* 0x000e620000000a00 */
[----:B------:R-:W-:Y:S01]  /*12d0*/  MOV R2, 0x1 ;  /* 0x0000000100027802 */ /* 0x000fe20000000f00 */
[----:B------:R-:W-:Y:S01]  /*12e0*/  BSSY.RECONVERGENT B1, `(.L_x_13) ;  /* 0x000001a000017945 */ /* 0x000fe20003800200 */
[----:B------:R-:W-:Y:S01]  /*12f0*/  UMOV UR6, 0x24e4bbd7 ;  /* 0x24e4bbd700067882 */ /* 0x000fe20000000000 */
[----:B------:R-:W-:Y:S01]  /*1300*/  UMOV UR7, 0x3ff70539 ;  /* 0x3ff7053900077882 */ /* 0x000fe20000000000 */
[----:B0-----:R-:W1:Y:S02]  /*1310*/  MUFU.RCP64H R3, UR8 ;  /* 0x0000000800037d08 */ /* 0x001e640008001800 */
[----:B-1----:R-:W-:-:S08]  /*1320*/  DFMA R6, R2, -R4, 1 ;  /* 0x3ff000000206742b */ /* 0x002fd00000000804 */
[----:B------:R-:W-:-:S08]  /*1330*/  DFMA R6, R6, R6, R6 ;  /* 0x000000060606722b */ /* 0x000fd00000000006 */
[----:B------:R-:W-:Y:S02]  /*1340*/  DFMA R2, R2, R6, R2 ;  /* 0x000000060202722b */ /* 0x000fe40000000002 */
[----:B------:R-:W-:-:S06]  /*1350*/  DMUL R6, R12, -UR6 ;  /* 0x800000060c067c28 */ /* 0x000fcc0008000000 */
[----:B------:R-:W-:-:S04]  /*1360*/  DFMA R8, R2, -R4, 1 ;  /* 0x3ff000000208742b */ /* 0x000fc80000000804 */
[----:B------:R-:W-:-:S04]  /*1370*/  FSETP.GEU.AND P1, PT, |R7|, 6.5827683646048100446e-37, PT ;  /* 0x036000000700780b */ /* 0x000fc80003f2e200 */
[----:B------:R-:W-:-:S08]  /*1380*/  DFMA R8, R2, R8, R2 ;  /* 0x000000080208722b */ /* 0x000fd00000000002 */
[----:B------:R-:W-:-:S08]  /*1390*/  DMUL R2, R8, R6 ;  /* 0x0000000608027228 */ /* 0x000fd00000000000 */
[----:B------:R-:W-:-:S08]  /*13a0*/  DFMA R4, R2, -R4, R6 ;  /* 0x800000040204722b */ /* 0x000fd00000000006 */
[----:B------:R-:W-:-:S10]  /*13b0*/  DFMA R2, R8, R4, R2 ;  /* 0x000000040802722b */ /* 0x000fd40000000002 */
[----:B------:R-:W-:-:S05]  /*13c0*/  FFMA R4, RZ, UR8, R3 ;  /* 0x00000008ff047c23 */ /* 0x000fca0008000003 */
[----:B------:R-:W-:-:S13]  /*13d0*/  FSETP.GT.AND P0, PT, |R4|, 1.469367938527859385e-39, PT ;  /* 0x001000000400780b */ /* 0x000fda0003f04200 */
[----:B------:R-:W-:Y:S05]  /*13e0*/  @P0 BRA P1, `(.L_x_14) ;  /* 0x0000000000240947 */ /* 0x000fea0000800000 */
[----:B------:R-:W0:Y:S01]  /*13f0*/  LDCU.64 UR6, c[0x0][0x3e0] ;  /* 0x00007c00ff0677ac */ /* 0x000e220008000a00 */
[----:B------:R-:W-:Y:S01]  /*1400*/  IMAD.MOV.U32 R110, RZ, RZ, R6 ;  /* 0x000000ffff6e7224 */ /* 0x000fe200078e0006 */
[----:B------:R-:W-:Y:S02]  /*1410*/  MOV R111, R7 ;  /* 0x00000007006f7202 */ /* 0x000fe40000000f00 */
[----:B------:R-:W-:Y:S01]  /*1420*/  MOV R152, 0x1460 ;  /* 0x0000146000987802 */ /* 0x000fe20000000f00 */
[----:B0-----:R-:W-:Y:S02]  /*1430*/  IMAD.U32 R8, RZ, RZ, UR6 ;  /* 0x00000006ff087e24 */ /* 0x001fe4000f8e00ff */
[----:B------:R-:W-:-:S07]  /*1440*/  IMAD.U32 R9, RZ, RZ, UR7 ;  /* 0x00000007ff097e24 */ /* 0x000fce000f8e00ff */
[----:B------:R-:W-:Y:S05]  /*1450*/  CALL.REL.NOINC `($__internal_1_$__cuda_sm20_div_rn_f64_full) ;  /* 0x0000009800587944 */ /* 0x000fea0003c00000 */
[----:B------:R-:W-:Y:S02]  /*1460*/  IMAD.MOV.U32 R2, RZ, RZ, R8 ;  /* 0x000000ffff027224 */ /* 0x000fe400078e0008 */
[----:B------:R-:W-:-:S07]  /*1470*/  IMAD.MOV.U32 R3, RZ, RZ, R9 ;  /* 0x000000ffff037224 */ /* 0x000fce00078e0009 */
.L_x_14:
[----:B------:R-:W-:Y:S05]  /*1480*/  BSYNC.RECONVERGENT B1 ;  /* 0x0000000000017941 */ /* 0x000fea0003800200 */
.L_x_13:
[----:B------:R-:W-:Y:S01]  /*1490*/  IMAD.MOV.U32 R34, RZ, RZ, 0x652b82fe ;  /* 0x652b82feff227424 */ /* 0x000fe200078e00ff */
[----:B------:R-:W-:Y:S01]  /*14a0*/  MOV R35, 0x3ff71547 ;  /* 0x3ff7154700237802 */ /* 0x000fe20000000f00 */
[----:B------:R-:W-:Y:S01]  /*14b0*/  UMOV UR6, 0xfefa39ef ;  /* 0xfefa39ef00067882 */ /* 0x000fe20000000000 */
[----:B------:R-:W-:Y:S01]  /*14c0*/  UMOV UR7, 0x3fe62e42 ;  /* 0x3fe62e4200077882 */ /* 0x000fe20000000000 */
[----:B------:R-:W0:Y:S01]  /*14d0*/  MUFU.RCP64H R27, 296 ;  /* 0x40728000001b7908 */ /* 0x000e220000001800 */
[----:B------:R-:W-:Y:S01]  /*14e0*/  IMAD.MOV.U32 R30, RZ, RZ, 0x0 ;  /* 0x00000000ff1e7424 */ /* 0x000fe200078e00ff */
[----:B------:R-:W-:Y:S01]  /*14f0*/  MOV R31, 0x40728000 ;  /* 0x40728000001f7802 */ /* 0x000fe20000000f00 */
[----:B------:R-:W-:Y:S01]  /*1500*/  DFMA R34, R2, R34, 6.75539944105574400000e+15 ;  /* 0x433800000222742b */ /* 0x000fe20000000022 */
[----:B------:R-:W-:Y:S01]  /*1510*/  IMAD.MOV.U32 R26, RZ, RZ, 0x1 ;  /* 0x00000001ff1a7424 */ /* 0x000fe200078e00ff */
[----:B------:R-:W-:Y:S01]  /*1520*/  FSETP.GEU.AND P2, PT, |R3|, 4.1917929649353027344, PT ;  /* 0x4086232b0300780b */ /* 0x000fe20003f4e200 */
[----:B------:R-:W-:Y:S01]  /*1530*/  BSSY.RECONVERGENT B0, `(.L_x_15) ;  /* 0x0000040000007945 */ /* 0x000fe20003800200 */
[----:B------:R-:W-:-:S04]  /*1540*/  FSETP.GEU.AND P1, PT, |R7|, 6.5827683646048100446e-37, PT ;  /* 0x036000000700780b */ /* 0x000fc80003f2e200 */
[----:B------:R-:W-:Y:S02]  /*1550*/  DADD R4, R34, -6.75539944105574400000e+15 ;  /* 0xc338000022047429 */ /* 0x000fe40000000000 */
[----:B0-----:R-:W-:-:S06]  /*1560*/  DFMA R28, R26, -R30, 1 ;  /* 0x3ff000001a1c742b */ /* 0x001fcc000000081e */
[----:B------:R-:W-:Y:S01]  /*1570*/  DFMA R8, R4, -UR6, R2 ;  /* 0x8000000604087c2b */ /* 0x000fe20008000002 */
[----:B------:R-:W-:Y:S01]  /*1580*/  UMOV UR6, 0x3b39803f ;  /* 0x3b39803f00067882 */ /* 0x000fe20000000000 */
[----:B------:R-:W-:Y:S01]  /*1590*/  UMOV UR7, 0x3c7abc9e ;  /* 0x3c7abc9e00077882 */ /* 0x000fe20000000000 */
[----:B------:R-:W-:-:S05]  /*15a0*/  DFMA R28, R28, R28, R28 ;  /* 0x0000001c1c1c722b */ /* 0x000fca000000001c */
[----:B------:R-:W-:Y:S01]  /*15b0*/  DFMA R8, R4, -UR6, R8 ;  /* 0x8000000604087c2b */ /* 0x000fe20008000008 */
[----:B------:R-:W-:Y:S01]  /*15c0*/  UMOV UR6, 0x69ce2bdf ;  /* 0x69ce2bdf00067882 */ /* 0x000fe20000000000 */
[----:B------:R-:W-:Y:S01]  /*15d0*/  IMAD.MOV.U32 R4, RZ, RZ, -0x35dec16 ;  /* 0xfca213eaff047424 */ /* 0x000fe200078e00ff */
[----:B------:R-:W-:Y:S01]  /*15e0*/  UMOV UR7, 0x3e5ade15 ;  /* 0x3e5ade1500077882 */ /* 0x000fe20000000000 */
[----:B------:R-:W-:Y:S01]  /*15f0*/  IMAD.MOV.U32 R5, RZ, RZ, 0x3e928af3 ;  /* 0x3e928af3ff057424 */ /* 0x000fe200078e00ff */
[----:B------:R-:W-:-:S05]  /*1600*/  DFMA R28, R26, R28, R26 ;  /* 0x0000001c1a1c722b */ /* 0x000fca000000001a */
[----:B------:R-:W-:Y:S01]  /*1610*/  DFMA R4, R8, UR6, R4 ;  /* 0x0000000608047c2b */ /* 0x000fe20008000004 */
[----:B------:R-:W-:Y:S01]  /*1620*/  UMOV UR6, 0x62401315 ;  /* 0x6240131500067882 */ /* 0x000fe20000000000 */
[----:B------:R-:W-:Y:S01]  /*1630*/  UMOV UR7, 0x3ec71dee ;  /* 0x3ec71dee00077882 */ /* 0x000fe20000000000 */
[----:B------:R-:W-:-:S05]  /*1640*/  DFMA R26, R28, -R30, 1 ;  /* 0x3ff000001c1a742b */ /* 0x000fca000000081e */
[----:B------:R-:W-:Y:S01]  /*1650*/  DFMA R4, R8, R4, UR6 ;  /* 0x0000000608047e2b */ /* 0x000fe20008000004 */
[----:B------:R-:W-:Y:S01]  /*1660*/  UMOV UR6, 0x7c89eb71 ;  /* 0x7c89eb7100067882 */ /* 0x000fe20000000000 */
[----:B------:R-:W-:Y:S01]  /*1670*/  UMOV UR7, 0x3efa0199 ;  /* 0x3efa019900077882 */ /* 0x000fe20000000000 */
[----:B------:R-:W-:-:S05]  /*1680*/  DFMA R28, R28, R26, R28 ;  /* 0x0000001a1c1c722b */ /* 0x000fca000000001c */
[----:B------:R-:W-:Y:S01]  /*1690*/  DFMA R4, R8, R4, UR6 ;  /* 0x0000000608047e2b */ /* 0x000fe20008000004 */
[----:B------:R-:W-:Y:S01]  /*16a0*/  UMOV UR6, 0x14761f65 ;  /* 0x14761f6500067882 */ /* 0x000fe20000000000 */
[----:B------:R-:W-:Y:S01]  /*16b0*/  UMOV UR7, 0x3f2a01a0 ;  /* 0x3f2a01a000077882 */ /* 0x000fe20000000000 */
[----:B------:R-:W-:-:S05]  /*16c0*/  DMUL R30, R6, R28 ;  /* 0x0000001c061e7228 */ /* 0x000fca0000000000 */
[----:B------:R-:W-:Y:S01]  /*16d0*/  DFMA R4, R8, R4, UR6 ;  /* 0x0000000608047e2b */ /* 0x000fe20008000004 */
[----:B------:R-:W-:Y:S01]  /*16e0*/  UMOV UR6, 0x1852b7af ;  /* 0x1852b7af00067882 */ /* 0x000fe20000000000 */
[----:B------:R-:W-:Y:S01]  /*16f0*/  UMOV UR7, 0x3f56c16c ;  /* 0x3f56c16c00077882 */ /* 0x000fe20000000000 */
[----:B------:R-:W-:-:S05]  /*1700*/  DFMA R32, R30, -296, R6 ;  /* 0xc07280001e20782b */ /* 0x000fca0000000006 */
        /* <DEDUP_REMOVED lines=12> */
[----:B------:R-:W-:Y:S02]  /*17d0*/  DFMA R26, R8, R4, UR6 ;  /* 0x00000006081a7e2b */ /* 0x000fe40008000004 */
[----:B------:R-:W-:-:S06]  /*17e0*/  DFMA R4, R28, R32, R30 ;  /* 0x000000201c04722b */ /* 0x000fcc000000001e */
[----:B------:R-:W-:-:S08]  /*17f0*/  DFMA R26, R8, R26, 1 ;  /* 0x3ff00000081a742b */ /* 0x000fd0000000001a */
[----:B------:R-:W-:Y:S01]  /*1800*/  DFMA R8, R8, R26, 1 ;  /* 0x3ff000000808742b */ /* 0x000fe2000000001a */
[----:B------:R-:W-:-:S05]  /*1810*/  FFMA R26, RZ, 3.7890625, R5 ;  /* 0x40728000ff1a7823 */ /* 0x000fca0000000005 */
[----:B------:R-:W-:-:S04]  /*1820*/  FSETP.GT.AND P0, PT, |R26|, 1.469367938527859385e-39, PT ;  /* 0x001000001a00780b */ /* 0x000fc80003f04200 */
[----:B------:R-:W-:Y:S02]  /*1830*/  IMAD R27, R34, 0x100000, R9 ;  /* 0x00100000221b7824 */ /* 0x000fe400078e0209 */
[----:B------:R-:W-:Y:S01]  /*1840*/  IMAD.MOV.U32 R26, RZ, RZ, R8 ;  /* 0x000000ffff1a7224 */ /* 0x000fe200078e0008 */
[----:B------:R-:W-:Y:S06]  /*1850*/  @!P2 BRA `(.L_x_16) ;  /* 0x000000000034a947 */ /* 0x000fec0003800000 */
[----:B------:R-:W-:Y:S01]  /*1860*/  FSETP.GEU.AND P3, PT, |R3|, 4.2275390625, PT ;  /* 0x408748000300780b */ /* 0x000fe20003f6e200 */
[C---:B------:R-:W-:Y:S02]  /*1870*/  DADD R28, R2.reuse, +INF ;  /* 0x7ff00000021c7429 */ /* 0x040fe40000000000 */
[----:B------:R-:W-:-:S08]  /*1880*/  DSETP.GEU.AND P2, PT, R2, RZ, PT ;  /* 0x000000ff0200722a */ /* 0x000fd00003f4e000 */
[----:B------:R-:W-:Y:S02]  /*1890*/  FSEL R27, R29, RZ, P2 ;  /* 0x000000ff1d1b7208 */ /* 0x000fe40001000000 */
[----:B------:R-:W-:Y:S01]  /*18a0*/  @!P3 LEA.HI R26, R34, R34, RZ, 0x1 ;  /* 0x00000022221ab211 */ /* 0x000fe200078f08ff */
[----:B------:R-:W-:Y:S02]  /*18b0*/  @!P3 IMAD.MOV.U32 R2, RZ, RZ, R8 ;  /* 0x000000ffff02b224 */ /* 0x000fe400078e0008 */
[----:B------:R-:W-:Y:S01]  /*18c0*/  @!P3 IMAD.MOV.U32 R8, RZ, RZ, RZ ;  /* 0x000000ffff08b224 */ /* 0x000fe200078e00ff */
[----:B------:R-:W-:Y:S02]  /*18d0*/  @!P3 SHF.R.S32.HI R3, RZ, 0x1, R26 ;  /* 0x00000001ff03b819 */ /* 0x000fe4000001141a */
[----:B------:R-:W-:Y:S02]  /*18e0*/  FSEL R26, R28, RZ, P2 ;  /* 0x000000ff1c1a7208 */ /* 0x000fe40001000000 */
[----:B------:R-:W-:Y:S01]  /*18f0*/  @!P3 IADD3 R34, PT, PT, R34, -R3, RZ ;  /* 0x800000032222b210 */ /* 0x000fe20007ffe0ff */
[----:B------:R-:W-:-:S03]  /*1900*/  @!P3 IMAD R3, R3, 0x100000, R9 ;  /* 0x001000000303b824 */ /* 0x000fc600078e0209 */
[----:B------:R-:W-:-:S06]  /*1910*/  @!P3 LEA R9, R34, 0x3ff00000, 0x14 ;  /* 0x3ff000002209b811 */ /* 0x000fcc00078ea0ff */
[----:B------:R-:W-:-:S11]  /*1920*/  @!P3 DMUL R26, R2, R8 ;  /* 0x00000008021ab228 */ /* 0x000fd60000000000 */
.L_x_16:
[----:B------:R-:W-:Y:S05]  /*1930*/  BSYNC.RECONVERGENT B0 ;  /* 0x0000000000007941 */ /* 0x000fea0003800200 */
.L_x_15:
[----:B------:R-:W-:Y:S04]  /*1940*/  BSSY.RECONVERGENT B1, `(.L_x_17) ;  /* 0x000000a000017945 */ /* 0x000fe80003800200 */
[----:B------:R-:W-:Y:S05]  /*1950*/  @P0 BRA P1, `(.L_x_18) ;  /* 0x0000000000200947 */ /* 0x000fea0000800000 */
[----:B------:R-:W-:Y:S01]  /*1960*/  MOV R110, R6 ;  /* 0x00000006006e7202 */ /* 0x000fe20000000f00 */
[----:B------:R-:W-:Y:S01]  /*1970*/  IMAD.MOV.U32 R111, RZ, RZ, R7 ;  /* 0x000000ffff6f7224 */ /* 0x000fe200078e0007 */
[----:B------:R-:W-:Y:S01]  /*1980*/  MOV R152, 0x19c0 ;  /* 0x000019c000987802 */ /* 0x000fe20000000f00 */
[----:B------:R-:W-:Y:S02]  /*1990*/  IMAD.MOV.U32 R8, RZ, RZ, RZ ;  /* 0x000000ffff087224 */ /* 0x000fe400078e00ff */
[----:B------:R-:W-:-:S07]  /*19a0*/  IMAD.MOV.U32 R9, RZ, RZ, 0x40728000 ;  /* 0x40728000ff097424 */ /* 0x000fce00078e00ff */
[----:B------:R-:W-:Y:S05]  /*19b0*/  CALL.REL.NOINC `($__internal_1_$__cuda_sm20_div_rn_f64_full) ;  /* 0x0000009400007944 */ /* 0x000fea0003c00000 */
[----:B------:R-:W-:Y:S01]  /*19c0*/  MOV R4, R8 ;  /* 0x0000000800047202 */ /* 0x000fe20000000f00 */
[----:B------:R-:W-:-:S07]  /*19d0*/  IMAD.MOV.U32 R5, RZ, RZ, R9 ;  /* 0x000000ffff057224 */ /* 0x000fce00078e0009 */
.L_x_18:
[----:B------:R-:W-:Y:S05]  /*19e0*/  BSYNC.RECONVERGENT B1 ;  /* 0x0000000000017941 */ /* 0x000fea0003800200 */
.L_x_17:
[----:B------:R-:W-:Y:S01]  /*19f0*/  IMAD.MOV.U32 R8, RZ, RZ, 0x652b82fe ;  /* 0x652b82feff087424 */ /* 0x000fe200078e00ff */
[----:B------:R-:W-:Y:S01]  /*1a00*/  UMOV UR6, 0xfefa39ef ;  /* 0xfefa39ef00067882 */ /* 0x000fe20000000000 */
[----:B------:R-:W-:Y:S01]  /*1a10*/  IMAD.MOV.U32 R9, RZ, RZ, 0x3ff71547 ;  /* 0x3ff71547ff097424 */ /* 0x000fe200078e00ff */
[----:B------:R-:W-:Y:S01]  /*1a20*/  UMOV UR7, 0x3fe62e42 ;  /* 0x3fe62e4200077882 */ /* 0x000fe20000000000 */
[----:B------:R-:W-:Y:S01]  /*1a30*/  FSETP.GEU.AND P0, PT, |R5|, 4.1917929649353027344, PT ;  /* 0x4086232b0500780b */ /* 0x000fe20003f0e200 */
[----:B------:R-:W-:Y:S03]  /*1a40*/  BSSY.RECONVERGENT B0, `(.L_x_19) ;  /* 0x0000036000007945 */ /* 0x000fe60003800200 */
[----:B------:R-:W-:-:S08]  /*1a50*/  DFMA R8, R4, R8, 6.75539944105574400000e+15 ;  /* 0x433800000408742b */ /* 0x000fd00000000008 */
[----:B------:R-:W-:-:S08]  /*1a60*/  DADD R2, R8, -6.75539944105574400000e+15 ;  /* 0xc338000008027429 */ /* 0x000fd00000000000 */
[----:B------:R-:W-:Y:S01]  /*1a70*/  DFMA R6, R2, -UR6, R4 ;  /* 0x8000000602067c2b */ /* 0x000fe20008000004 */
[----:B------:R-:W-:Y:S01]  /*1a80*/  UMOV UR6, 0x3b39803f ;  /* 0x3b39803f00067882 */ /* 0x000fe20000000000 */
[----:B------:R-:W-:-:S06]  /*1a90*/  UMOV UR7, 0x3c7abc9e ;  /* 0x3c7abc9e00077882 */ /* 0x000fcc0000000000 */
[----:B------:R-:W-:Y:S01]  /*1aa0*/  DFMA R6, R2, -UR6, R6 ;  /* 0x8000000602067c2b */ /* 0x000fe20008000006 */
[----:B------:R-:W-:Y:S01]  /*1ab0*/  UMOV UR6, 0x69ce2bdf ;  /* 0x69ce2bdf00067882 */ /* 0x000fe20000000000 */
[----:B------:R-:W-:Y:S01]  /*1ac0*/  MOV R2, 0xfca213ea ;  /* 0xfca213ea00027802 */ /* 0x000fe20000000f00 */
[----:B------:R-:W-:Y:S01]  /*1ad0*/  IMAD.MOV.U32 R3, RZ, RZ, 0x3e928af3 ;  /* 0x3e928af3ff037424 */ /* 0x000fe200078e00ff */
[----:B------:R-:W-:-:S05]  /*1ae0*/  UMOV UR7, 0x3e5ade15 ;  /* 0x3e5ade1500077882 */ /* 0x000fca0000000000 */
        /* <DEDUP_REMOVED lines=43> */
.L_x_20:
[----:B------:R-:W-:Y:S05]  /*1da0*/  BSYNC.RECONVERGENT B0 ;  /* 0x0000000000007941 */ /* 0x000fea0003800200 */
.L_x_19:
[----:B------:R-:W-:Y:S01]  /*1db0*/  DADD R8, -R2, 1 ;  /* 0x3ff0000002087429 */ /* 0x000fe20000000100 */
[----:B------:R-:W-:Y:S01]  /*1dc0*/  BSSY.RECONVERGENT B1, `(.L_x_21) ;  /* 0x0000014000017945 */ /* 0x000fe20003800200 */
[----:B------:R-:W-:Y:S01]  /*1dd0*/  MOV R2, 0x1 ;  /* 0x0000000100027802 */ /* 0x000fe20000000f00 */
[----:B------:R-:W-:-:S03]  /*1de0*/  DADD R110, -R26, 1 ;  /* 0x3ff000001a6e7429 */ /* 0x000fc60000000100 */
[----:B------:R-:W0:Y:S07]  /*1df0*/  MUFU.RCP64H R3, R9 ;  /* 0x0000000900037308 */ /* 0x000e2e0000001800 */
[----:B------:R-:W-:Y:S01]  /*1e00*/  FSETP.GEU.AND P1, PT, |R111|, 6.5827683646048100446e-37, PT ;  /* 0x036000006f00780b */ /* 0x000fe20003f2e200 */
[----:B0-----:R-:W-:-:S08]  /*1e10*/  DFMA R4, -R8, R2, 1 ;  /* 0x3ff000000804742b */ /* 0x001fd00000000102 */
[----:B------:R-:W-:-:S08]  /*1e20*/  DFMA R4, R4, R4, R4 ;  /* 0x000000040404722b */ /* 0x000fd00000000004 */
[----:B------:R-:W-:-:S08]  /*1e30*/  DFMA R4, R2, R4, R2 ;  /* 0x000000040204722b */ /* 0x000fd00000000002 */
[----:B------:R-:W-:-:S08]  /*1e40*/  DFMA R2, -R8, R4, 1 ;  /* 0x3ff000000802742b */ /* 0x000fd00000000104 */
[----:B------:R-:W-:-:S08]  /*1e50*/  DFMA R2, R4, R2, R4 ;  /* 0x000000020402722b */ /* 0x000fd00000000004 */
[----:B------:R-:W-:-:S08]  /*1e60*/  DMUL R4, R110, R2 ;  /* 0x000000026e047228 */ /* 0x000fd00000000000 */
[----:B------:R-:W-:-:S08]  /*1e70*/  DFMA R6, -R8, R4, R110 ;  /* 0x000000040806722b */ /* 0x000fd0000000016e */
[----:B------:R-:W-:-:S10]  /*1e80*/  DFMA R2, R2, R6, R4 ;  /* 0x000000060202722b */ /* 0x000fd40000000004 */
[----:B------:R-:W-:-:S05]  /*1e90*/  FFMA R4, RZ, R9, R3 ;  /* 0x00000009ff047223 */ /* 0x000fca0000000003 */
[----:B------:R-:W-:-:S13]  /*1ea0*/  FSETP.GT.AND P0, PT, |R4|, 1.469367938527859385e-39, PT ;  /* 0x001000000400780b */ /* 0x000fda0003f04200 */
[----:B------:R-:W-:Y:S05]  /*1eb0*/  @P0 BRA P1, `(.L_x_22) ;  /* 0x0000000000100947 */ /* 0x000fea0000800000 */
[----:B------:R-:W-:-:S07]  /*1ec0*/  MOV R152, 0x1ee0 ;  /* 0x00001ee000987802 */ /* 0x000fce0000000f00 */
[----:B------:R-:W-:Y:S05]  /*1ed0*/  CALL.REL.NOINC `($__internal_1_$__cuda_sm20_div_rn_f64_full) ;  /* 0x0000008c00b87944 */ /* 0x000fea0003c00000 */
[----:B------:R-:W-:Y:S02]  /*1ee0*/  IMAD.MOV.U32 R2, RZ, RZ, R8 ;  /* 0x000000ffff027224 */ /* 0x000fe400078e0008 */
[----:B------:R-:W-:-:S07]  /*1ef0*/  IMAD.MOV.U32 R3, RZ, RZ, R9 ;  /* 0x000000ffff037224 */ /* 0x000fce00078e0009 */
.L_x_22:
[----:B------:R-:W-:Y:S05]  /*1f00*/  BSYNC.RECONVERGENT B1 ;  /* 0x0000000000017941 */ /* 0x000fea0003800200 */
.L_x_21:
[----:B------:R-:W0:Y:S01]  /*1f10*/  LDC.64 R4, c[0x0][0x3d0] ;  /* 0x0000f400ff047b82 */ /* 0x000e220000000a00 */
[----:B------:R-:W1:Y:S07]  /*1f20*/  LDCU.64 UR6, c[0x0][0x3d0] ;  /* 0x00007a00ff0677ac */ /* 0x000e6e0008000a00 */
[----:B------:R-:W2:Y:S08]  /*1f30*/  LDC.64 R26, c[0x0][0x3d0] ;  /* 0x0000f400ff1a7b82 */ /* 0x000eb00000000a00 */
[----:B------:R-:W3:Y:S01]  /*1f40*/  LDC.64 R6, c[0x0][0x3d8] ;  /* 0x0000f600ff067b82 */ /* 0x000ee20000000a00 */
[----:B0-----:R-:W4:Y:S01]  /*1f50*/  LDG.E.64 R4, desc[UR4][R4.64] ;  /* 0x0000000404047981 */ /* 0x001f22000c1e1b00 */
[----:B------:R-:W-:Y:S01]  /*1f60*/  VIADD R0, R0, 0xffffffff ;  /* 0xffffffff00007836 */ /* 0x000fe20000000000 */
[----:B----4-:R-:W0:Y:S02]  /*1f70*/  F2I.F64.TRUNC R38, R4 ;  /* 0x0000000400267311 */ /* 0x010e24000030d100 */
[C---:B0-----:R-:W-:Y:S01]  /*1f80*/  IMAD.WIDE R8, R38.reuse, 0x8, RZ ;  /* 0x0000000826087825 */ /* 0x041fe200078e02ff */
[----:B------:R-:W-:-:S02]  /*1f90*/  IADD3 R33, PT, PT, -R38, 0x129, RZ ;  /* 0x0000012926217810 */ /* 0x000fc40007ffe1ff */
[----:B-1----:R-:W-:-:S03]  /*1fa0*/  IADD3 R28, P0, PT, -R8, UR6, RZ ;  /* 0x00000006081c7c10 */ /* 0x002fc6000ff1e1ff */
[----:B--2---:R-:W-:Y:S01]  /*1fb0*/  IMAD.WIDE R26, R33, 0x8, R26 ;  /* 0x00000008211a7825 */ /* 0x004fe200078e021a */
[----:B------:R-:W0:Y:S01]  /*1fc0*/  LDCU UR6, c[0x0][0x3cc] ;  /* 0x00007980ff0677ac */ /* 0x000e220008000800 */
[----:B------:R-:W-:-:S03]  /*1fd0*/  IADD3.X R29, PT, PT, ~R9, UR7, RZ, P0, !PT ;  /* 0x00000007091d7c10 */ /* 0x000fc600087fe5ff */
[----:B------:R-:W2:Y:S04]  /*1fe0*/  LDG.E.64 R30, desc[UR4][R26.64] ;  /* 0x000000041a1e7981 */ /* 0x000ea8000c1e1b00 */
[----:B------:R-:W2:Y:S01]  /*1ff0*/  LDG.E.64 R28, desc[UR4][R28.64+0x940] ;  /* 0x000940041c1c7981 */ /* 0x000ea2000c1e1b00 */
[----:B0-----:R-:W-:-:S04]  /*2000*/  IMAD R5, R0, UR6, RZ ;  /* 0x0000000600057c24 */ /* 0x001fc8000f8e02ff */
[----:B---3--:R-:W-:-:S03]  /*2010*/  IMAD.WIDE R6, R5, 0x8, R6 ;  /* 0x0000000805067825 */ /* 0x008fc600078e0206 */
[----:B------:R-:W-:Y:S01]  /*2020*/  IADD3 R36, P0, PT, R6, -R8, RZ ;  /* 0x8000000806247210 */ /* 0x000fe20007f1e0ff */
[----:B------:R-:W-:-:S03]  /*2030*/  IMAD.WIDE R4, R33, 0x8, R6 ;  /* 0x0000000821047825 */ /* 0x000fc600078e0206 */
[----:B------:R-:W-:-:S03]  /*2040*/  IADD3.X R37, PT, PT, R7, ~R9, RZ, P0, !PT ;  /* 0x8000000907257210 */ /* 0x000fc600007fe4ff */
[----:B------:R-:W3:Y:S04]  /*2050*/  LDG.E.64 R4, desc[UR4][R4.64] ;  /* 0x0000000404047981 */ /* 0x000ee8000c1e1b00 */
[----:B------:R-:W3:Y:S01]  /*2060*/  LDG.E.64 R26, desc[UR4][R36.64+0x940] ;  /* 0x00094004241a7981 */ /* 0x000ee2000c1e1b00 */
[----:B------:R-:W-:Y:S01]  /*2070*/  IMAD.MOV.U32 R8, RZ, RZ, 0x1 ;  /* 0x00000001ff087424 */ /* 0x000fe200078e00ff */
[----:B------:R-:W-:Y:S01]  /*2080*/  BSSY.RECONVERGENT B1, `(.L_x_23) ;  /* 0x0000018000017945 */ /* 0x000fe20003800200 */
[C---:B--2---:R-:W-:Y:S02]  /*2090*/  DADD R30, -R28.reuse, R30 ;  /* 0x000000001c1e7229 */ /* 0x044fe4000000011e */
[----:B------:R-:W-:-:S04]  /*20a0*/  DADD R28, -R28, 296 ;  /* 0x407280001c1c7429 */ /* 0x000fc80000000100 */
[----:B------:R-:W0:Y:S02]  /*20b0*/  MUFU.RCP64H R9, R31 ;  /* 0x0000001f00097308 */ /* 0x000e240000001800 */
[----:B0-----:R-:W-:-:S08]  /*20c0*/  DFMA R32, -R30, R8, 1 ;  /* 0x3ff000001e20742b */ /* 0x001fd00000000108 */
[----:B------:R-:W-:-:S08]  /*20d0*/  DFMA R32, R32, R32, R32 ;  /* 0x000000202020722b */ /* 0x000fd00000000020 */
[----:B------:R-:W-:Y:S02]  /*20e0*/  DFMA R32, R8, R32, R8 ;  /* 0x000000200820722b */ /* 0x000fe40000000008 */
[----:B---3--:R-:W-:-:S06]  /*20f0*/  DADD R8, -R26, R4 ;  /* 0x000000001a087229 */ /* 0x008fcc0000000104 */
[----:B------:R-:W-:Y:S02]  /*2100*/  DFMA R34, -R30, R32, 1 ;  /* 0x3ff000001e22742b */ /* 0x000fe40000000120 */
[----:B------:R-:W-:-:S06]  /*2110*/  DMUL R110, R8, R28 ;  /* 0x0000001c086e7228 */ /* 0x000fcc0000000000 */
[----:B------:R-:W-:-:S04]  /*2120*/  DFMA R34, R32, R34, R32 ;  /* 0x000000222022722b */ /* 0x000fc80000000020 */
[----:B------:R-:W-:-:S04]  /*2130*/  FSETP.GEU.AND P1, PT, |R111|, 6.5827683646048100446e-37, PT ;  /* 0x036000006f00780b */ /* 0x000fc80003f2e200 */
[----:B------:R-:W-:-:S08]  /*2140*/  DMUL R4, R110, R34 ;  /* 0x000000226e047228 */ /* 0x000fd00000000000 */
[----:B------:R-:W-:-:S08]  /*2150*/  DFMA R8, -R30, R4, R110 ;  /* 0x000000041e08722b */ /* 0x000fd0000000016e */
[----:B------:R-:W-:-:S10]  /*2160*/  DFMA R4, R34, R8, R4 ;  /* 0x000000082204722b */ /* 0x000fd40000000004 */
[----:B------:R-:W-:-:S05]  /*2170*/  FFMA R0, RZ, R31, R5 ;  /* 0x0000001fff007223 */ /* 0x000fca0000000005 */
[----:B------:R-:W-:-:S13]  /*2180*/  FSETP.GT.AND P0, PT, |R0|, 1.469367938527859385e-39, PT ;  /* 0x001000000000780b */ /* 0x000fda0003f04200 */
[----:B------:R-:W-:Y:S05]  /*2190*/  @P0 BRA P1, `(.L_x_24) ;  /* 0x0000000000180947 */ /* 0x000fea0000800000 */
[----:B------:R-:W-:Y:S01]  /*21a0*/  IMAD.MOV.U32 R8, RZ, RZ, R30 ;  /* 0x000000ffff087224 */ /* 0x000fe200078e001e */
[----:B------:R-:W-:Y:S01]  /*21b0*/  MOV R152, 0x21e0 ;  /* 0x000021e000987802 */ /* 0x000fe20000000f00 */
[----:B------:R-:W-:-:S07]  /*21c0*/  IMAD.MOV.U32 R9, RZ, RZ, R31 ;  /* 0x000000ffff097224 */ /* 0x000fce00078e001f */
[----:B------:R-:W-:Y:S05]  /*21d0*/  CALL.REL.NOINC `($__internal_1_$__cuda_sm20_div_rn_f64_full) ;  /* 0x0000008800f87944 */ /* 0x000fea0003c00000 */
[----:B------:R-:W-:Y:S01]  /*21e0*/  MOV R4, R8 ;  /* 0x0000000800047202 */ /* 0x000fe20000000f00 */
[----:B------:R-:W-:-:S07]  /*21f0*/  IMAD.MOV.U32 R5, RZ, RZ, R9 ;  /* 0x000000ffff057224 */ /* 0x000fce00078e0009 */
.L_x_24:
[----:B------:R-:W-:Y:S05]  /*2200*/  BSYNC.RECONVERGENT B1 ;  /* 0x0000000000017941 */ /* 0x000fea0003800200 */
.L_x_23:
[----:B------:R-:W0:Y:S01]  /*2210*/  LDCU.64 UR6, c[0x0][0x3e0] ;  /* 0x00007c00ff0677ac */ /* 0x000e220008000a00 */
[----:B------:R-:W1:Y:S01]  /*2220*/  LDC.64 R30, c[0x0][0x3d0] ;  /* 0x0000f400ff1e7b82 */ /* 0x000e620000000a00 */
[----:B0-----:R-:W0:Y:S02]  /*2230*/  F2I.F64.FLOOR R9, UR6 ;  /* 0x0000000600097d11 */ /* 0x001e240008305100 */
[----:B0-----:R-:W-:-:S04]  /*2240*/  IMAD.IADD R9, R9, 0x1, -R38 ;  /* 0x0000000109097824 */ /* 0x001fc800078e0a26 */
[----:B-1----:R-:W-:-:S05]  /*2250*/  IMAD.WIDE R30, R9, 0x8, R30 ;  /* 0x00000008091e7825 */ /* 0x002fca00078e021e */
[----:B------:R-:W2:Y:S04]  /*2260*/  LDG.E.64 R32, desc[UR4][R30.64] ;  /* 0x000000041e207981 */ /* 0x000ea8000c1e1b00 */
[----:B------:R-:W2:Y:S01]  /*2270*/  LDG.E.64 R34, desc[UR4][R30.64+0x8] ;  /* 0x000008041e227981 */ /* 0x000ea2000c1e1b00 */
[----:B------:R-:W-:-:S05]  /*2280*/  IMAD.WIDE R6, R9, 0x8, R6 ;  /* 0x0000000809067825 */ /* 0x000fca00078e0206 */
[----:B------:R-:W3:Y:S04]  /*2290*/  LDG.E.64 R28, desc[UR4][R6.64] ;  /* 0x00000004061c7981 */ /* 0x000ee8000c1e1b00 */
[----:B------:R-:W3:Y:S01]  /*22a0*/  LDG.E.64 R8, desc[UR4][R6.64+0x8] ;  /* 0x0000080406087981 */ /* 0x000ee2000c1e1b00 */
[----:B------:R-:W-:Y:S01]  /*22b0*/  IMAD.MOV.U32 R36, RZ, RZ, 0x1 ;  /* 0x00000001ff247424 */ /* 0x000fe200078e00ff */
[----:B------:R-:W-:Y:S01]  /*22c0*/  BSSY.RECONVERGENT B1, `(.L_x_25) ;  /* 0x0000019000017945 */ /* 0x000fe20003800200 */
[----:B------:R-:W-:Y:S02]  /*22d0*/  DADD R26, R26, R4 ;  /* 0x000000001a1a7229 */ /* 0x000fe40000000004 */
[C---:B--2---:R-:W-:Y:S02]  /*22e0*/  DADD R34, -R32.reuse, R34 ;  /* 0x0000000020227229 */ /* 0x044fe40000000122 */
[----:B------:R-:W-:-:S04]  /*22f0*/  DADD R32, -R32, UR6 ;  /* 0x0000000620207e29 */ /* 0x000fc80008000100 */
[----:B------:R-:W0:Y:S01]  /*2300*/  MUFU.RCP64H R37, R35 ;  /* 0x0000002300257308 */ /* 0x000e220000001800 */
[----:B---3--:R-:W-:-:S08]  /*2310*/  DADD R8, -R28, R8 ;  /* 0x000000001c087229 */ /* 0x008fd00000000108 */
[----:B------:R-:W-:Y:S02]  /*2320*/  DMUL R110, R8, R32 ;  /* 0x00000020086e7228 */ /* 0x000fe40000000000 */
[----:B0-----:R-:W-:-:S08]  /*2330*/  DFMA R38, -R34, R36, 1 ;  /* 0x3ff000002226742b */ /* 0x001fd00000000124 */
[----:B------:R-:W-:Y:S01]  /*2340*/  FSETP.GEU.AND P1, PT, |R111|, 6.5827683646048100446e-37, PT ;  /* 0x036000006f00780b */ /* 0x000fe20003f2e200 */
        /* <DEDUP_REMOVED lines=10> */
[----:B------:R-:W-:Y:S01]  /*23f0*/  MOV R8, R34 ;  /* 0x0000002200087202 */ /* 0x000fe20000000f00 */
[----:B------:R-:W-:Y:S01]  /*2400*/  IMAD.MOV.U32 R9, RZ, RZ, R35 ;  /* 0x000000ffff097224 */ /* 0x000fe200078e0023 */
[----:B------:R-:W-:-:S07]  /*2410*/  MOV R152, 0x2430 ;  /* 0x0000243000987802 */ /* 0x000fce0000000f00 */
[----:B------:R-:W-:Y:S05]  /*2420*/  CALL.REL.NOINC `($__internal_1_$__cuda_sm20_div_rn_f64_full) ;  /* 0x0000008800647944 */ /* 0x000fea0003c00000 */
[----:B------:R-:W-:Y:S02]  /*2430*/  IMAD.MOV.U32 R6, RZ, RZ, R8 ;  /* 0x000000ffff067224 */ /* 0x000fe400078e0008 */
[----:B------:R-:W-:-:S07]  /*2440*/  IMAD.MOV.U32 R7, RZ, RZ, R9 ;  /* 0x000000ffff077224 */ /* 0x000fce00078e0009 */
.L_x_26:
[----:B------:R-:W-:Y:S05]  /*2450*/  BSYNC.RECONVERGENT B1 ;  /* 0x0000000000017941 */ /* 0x000fea0003800200 */
.L_x_25:
[----:B------:R-:W-:Y:S01]  /*2460*/  DADD R28, R28, R6 ;  /* 0x000000001c1c7229 */ /* 0x000fe20000000006 */
[----:B------:R-:W-:Y:S01]  /*2470*/  MOV R4, 0x1 ;  /* 0x0000000100047802 */ /* 0x000fe20000000f00 */
[----:B------:R-:W0:Y:S01]  /*2480*/  LDCU.64 UR6, c[0x0][0x3e8] ;  /* 0x00007d00ff0677ac */ /* 0x000e220008000a00 */
[----:B------:R-:W-:Y:S01]  /*2490*/  FSETP.GEU.AND P1, PT, |R27|, 6.5827683646048100446e-37, PT ;  /* 0x036000001b00780b */ /* 0x000fe20003f2e200 */
[----:B------:R-:W-:Y:S02]  /*24a0*/  BSSY.RECONVERGENT B1, `(.L_x_27) ;  /* 0x0000019000017945 */ /* 0x000fe40003800200 */
[----:B------:R-:W1:Y:S02]  /*24b0*/  MUFU.RCP64H R5, R29 ;  /* 0x0000001d00057308 */ /* 0x000e640000001800 */
[----:B-1----:R-:W-:-:S08]  /*24c0*/  DFMA R6, -R28, R4, 1 ;  /* 0x3ff000001c06742b */ /* 0x002fd00000000104 */
[----:B------:R-:W-:-:S08]  /*24d0*/  DFMA R6, R6, R6, R6 ;  /* 0x000000060606722b */ /* 0x000fd00000000006 */
[----:B------:R-:W-:-:S08]  /*24e0*/  DFMA R6, R4, R6, R4 ;  /* 0x000000060406722b */ /* 0x000fd00000000004 */
[----:B------:R-:W-:-:S08]  /*24f0*/  DFMA R4, -R28, R6, 1 ;  /* 0x3ff000001c04742b */ /* 0x000fd00000000106 */
[----:B------:R-:W-:-:S08]  /*2500*/  DFMA R4, R6, R4, R6 ;  /* 0x000000040604722b */ /* 0x000fd00000000006 */
[----:B------:R-:W-:-:S08]  /*2510*/  DMUL R6, R26, R4 ;  /* 0x000000041a067228 */ /* 0x000fd00000000000 */
[----:B------:R-:W-:-:S08]  /*2520*/  DFMA R8, -R28, R6, R26 ;  /* 0x000000061c08722b */ /* 0x000fd0000000011a */
[----:B------:R-:W-:Y:S01]  /*2530*/  DFMA R4, R4, R8, R6 ;  /* 0x000000080404722b */ /* 0x000fe20000000006 */
[----:B------:R-:W-:Y:S02]  /*2540*/  IMAD.MOV.U32 R6, RZ, RZ, -0x5b7321ef ;  /* 0xa48cde11ff067424 */ /* 0x000fe400078e00ff */
[----:B------:R-:W-:-:S07]  /*2550*/  IMAD.MOV.U32 R7, RZ, RZ, 0x3ee4b280 ;  /* 0x3ee4b280ff077424 */ /* 0x000fce00078e00ff */
[----:B------:R-:W-:Y:S01]  /*2560*/  FFMA R0, RZ, R29, R5 ;  /* 0x0000001dff007223 */ /* 0x000fe20000000005 */
[----:B0-----:R-:W-:-:S04]  /*2570*/  DMUL R6, R6, UR6 ;  /* 0x0000000606067c28 */ /* 0x001fc80008000000 */
[----:B------:R-:W-:-:S04]  /*2580*/  FSETP.GT.AND P0, PT, |R0|, 1.469367938527859385e-39, PT ;  /* 0x001000000000780b */ /* 0x000fc80003f04200 */
[----:B------:R-:W-:-:S09]  /*2590*/  DFMA R10, R10, R6, R12 ;  /* 0x000000060a0a722b */ /* 0x000fd2000000000c */
[----:B------:R-:W-:Y:S05]  /*25a0*/  @P0 BRA P1, `(.L_x_28) ;  /* 0x0000000000200947 */ /* 0x000fea0000800000 */
[----:B------:R-:W-:Y:S01]  /*25b0*/  IMAD.MOV.U32 R110, RZ, RZ, R26 ;  /* 0x000000ffff6e7224 */ /* 0x000fe200078e001a */
[----:B------:R-:W-:Y:S01]  /*25c0*/  MOV R111, R27 ;  /* 0x0000001b006f7202 */ /* 0x000fe20000000f00 */
[----:B------:R-:W-:Y:S01]  /*25d0*/  IMAD.MOV.U32 R8, RZ, RZ, R28 ;  /* 0x000000ffff087224 */ /* 0x000fe200078e001c */
[----:B------:R-:W-:Y:S01]  /*25e0*/  MOV R152, 0x2610 ;  /* 0x0000261000987802 */ /* 0x000fe20000000f00 */
[----:B------:R-:W-:-:S07]  /*25f0*/  IMAD.MOV.U32 R9, RZ, RZ, R29 ;  /* 0x000000ffff097224 */ /* 0x000fce00078e001d */
[----:B------:R-:W-:Y:S05]  /*2600*/  CALL.REL.NOINC `($__internal_1_$__cuda_sm20_div_rn_f64_full) ;  /* 0x0000008400ec7944 */ /* 0x000fea0003c00000 */
[----:B------:R-:W-:Y:S01]  /*2610*/  IMAD.MOV.U32 R4, RZ, RZ, R8 ;  /* 0x000000ffff047224 */ /* 0x000fe200078e0008 */
[----:B------:R-:W-:-:S07]  /*2620*/  MOV R5, R9 ;  /* 0x0000000900057202 */ /* 0x000fce0000000f00 */
.L_x_28:
[----:B------:R-:W-:Y:S05]  /*2630*/  BSYNC.RECONVERGENT B1 ;  /* 0x0000000000017941 */ /* 0x000fea0003800200 */
.L_x_27:
[----:B------:R-:W0:Y:S08]  /*2640*/  LDC.64 R8, c[0x0][0x3f8] ;  /* 0x0000fe00ff087b82 */ /* 0x000e300000000a00 */
[----:B------:R-:W1:Y:S01]  /*2650*/  LDC.64 R28, c[0x0][0x400] ;  /* 0x00010000ff1c7b82 */ /* 0x000e620000000a00 */
[----:B0-----:R-:W2:Y:S01]  /*2660*/  LDG.E.64 R8, desc[UR4][R8.64] ;  /* 0x0000000408087981 */ /* 0x001ea2000c1e1b00 */
[----:B------:R-:W0:Y:S02]  /*2670*/  FRND.F64.FLOOR R6, R10 ;  /* 0x0000000a00067313 */ /* 0x000e240000305800 */
[----:B0-----:R-:W-:-:S06]  /*2680*/  DADD R6, -R14, R6 ;  /* 0x000000000e067229 */ /* 0x001fcc0000000106 */
[----:B-1----:R-:W0:Y:S02]  /*2690*/  I2F.F64 R14, R29 ;  /* 0x0000001d000e7312 */ /* 0x002e240000201c00 */
[----:B--2---:R-:W-:-:S08]  /*26a0*/  DADD R6, R6, -R8 ;  /* 0x0000000006067229 */ /* 0x004fd00000000808 */
[----:B0-----:R-:W-:-:S06]  /*26b0*/  DMUL R6, R6, R14 ;  /* 0x0000000e06067228 */ /* 0x001fcc0000000000 */
[----:B------:R-:W0:Y:S02]  /*26c0*/  F2I.F64.TRUNC R27, R6 ;  /* 0x00000006001b7311 */ /* 0x000e24000030d100 */
[----:B0-----:R-:W-:-:S13]  /*26d0*/  ISETP.GE.AND P0, PT, R27, R28, PT ;  /* 0x0000001c1b00720c */ /* 0x001fda0003f06270 */
[----:B------:R-:W-:Y:S05]  /*26e0*/  @P0 EXIT ;  /* 0x000000000000094d */ /* 0x000fea0003800000 */
[----:B------:R-:W0:Y:S01]  /*26f0*/  MUFU.RSQ64H R9, R21 ;  /* 0x0000001500097308 */ /* 0x000e220000001c00 */
[----:B------:R-:W-:Y:S01]  /*2700*/  VIADD R8, R21, 0xfcb00000 ;  /* 0xfcb0000015087836 */ /* 0x000fe20000000000 */
[----:B------:R-:W1:Y:S01]  /*2710*/  LDCU UR6, c[0x0][0x410] ;  /* 0x00008200ff0677ac */ /* 0x000e620008000800 */
[----:B------:R-:W-:Y:S01]  /*2720*/  IMAD.MOV.U32 R14, RZ, RZ, 0x0 ;  /* 0x00000000ff0e7424 */ /* 0x000fe200078e00ff */
[----:B------:R-:W-:Y:S01]  /*2730*/  DMUL R18, R18, R24 ;  /* 0x0000001812127228 */ /* 0x000fe20000000000 */
[----:B------:R-:W-:Y:S01]  /*2740*/  IMAD.MOV.U32 R15, RZ, RZ, 0x3fd80000 ;  /* 0x3fd80000ff0f7424 */ /* 0x000fe200078e00ff */
[----:B------:R-:W-:Y:S01]  /*2750*/  ISETP.GE.U32.AND P1, PT, R8, 0x7ca00000, PT ;  /* 0x7ca000000800780c */ /* 0x000fe20003f26070 */
[----:B------:R-:W-:-:S05]  /*2760*/  UMOV UR7, 0x3f847ae1 ;  /* 0x3f847ae100077882 */ /* 0x000fca0000000000 */
[----:B------:R-:W-:Y:S02]  /*2770*/  DMUL R18, R18, R2 ;  /* 0x0000000212127228 */ /* 0x000fe40000000000 */
[----:B0-----:R-:W-:Y:S01]  /*2780*/  DMUL R6, R8, R8 ;  /* 0x0000000808067228 */ /* 0x001fe20000000000 */
[----:B-1----:R-:W-:-:S05]  /*2790*/  IMAD R0, R29, UR6, RZ ;  /* 0x000000061d007c24 */ /* 0x002fca000f8e02ff */
[----:B------:R-:W-:Y:S01]  /*27a0*/  DMUL R4, R18, R4 ;  /* 0x0000000412047228 */ /* 0x000fe20000000000 */
[----:B------:R-:W-:Y:S01]  /*27b0*/  UMOV UR6, 0x47ae147b ;  /* 0x47ae147b00067882 */ /* 0x000fe20000000000 */
[----:B------:R-:W-:-:S06]  /*27c0*/  DFMA R6, R20, -R6, 1 ;  /* 0x3ff000001406742b */ /* 0x000fcc0000000806 */
[----:B------:R-:W-:Y:S02]  /*27d0*/  DMUL R4, R4, UR6 ;  /* 0x0000000604047c28 */ /* 0x000fe40008000000 */
[----:B------:R-:W-:Y:S02]  /*27e0*/  DFMA R14, R6, R14, 0.5 ;  /* 0x3fe00000060e742b */ /* 0x000fe4000000000e */
[----:B------:R-:W-:-:S04]  /*27f0*/  DMUL R6, R8, R6 ;  /* 0x0000000608067228 */ /* 0x000fc80000000000 */
[----:B------:R-:W-:-:S04]  /*2800*/  DMUL R4, R4, UR6 ;  /* 0x0000000604047c28 */ /* 0x000fc80008000000 */
[----:B------:R-:W-:Y:S01]  /*2810*/  DFMA R2, R14, R6, R8 ;  /* 0x000000060e02722b */ /* 0x000fe20000000008 */
[----:B------:R-:W-:Y:S02]  /*2820*/  LEA R15, R0, R29, 0x1 ;  /* 0x0000001d000f7211 */ /* 0x000fe400078e08ff */
[----:B------:R-:W-:-:S05]  /*2830*/  VIMNMX R0, PT, PT, RZ, R27, !PT ;  /* 0x0000001bff007248 */ /* 0x000fca0007fe0100 */
[----:B------:R-:W-:Y:S01]  /*2840*/  DMUL R18, R20, R2 ;  /* 0x0000000214127228 */ /* 0x000fe20000000000 */
[----:B------:R-:W-:Y:S02]  /*2850*/  IMAD.IADD R15, R0, 0x1, R15 ;  /* 0x00000001000f7824 */ /* 0x000fe400078e020f */
[----:B------:R-:W-:Y:S02]  /*2860*/  VIADD R27, R3, 0xfff00000 ;  /* 0xfff00000031b7836 */ /* 0x000fe40000000000 */
[----:B------:R-:W-:Y:S01]  /*2870*/  IMAD.MOV.U32 R26, RZ, RZ, R2 ;  /* 0x000000ffff1a7224 */ /* 0x000fe200078e0002 */
[----:B------:R-:W-:Y:S02]  /*2880*/  ISETP.GE.AND P0, PT, R15, R28, PT ;  /* 0x0000001c0f00720c */ /* 0x000fe40003f06270 */
[----:B------:R-:W-:-:S08]  /*2890*/  DFMA R24, R18, -R18, R20 ;  /* 0x800000121218722b */ /* 0x000fd00000000014 */
[----:B------:R-:W-:-:S03]  /*28a0*/  DFMA R6, R24, R26, R18 ;  /* 0x0000001a1806722b */ /* 0x000fc60000000012 */
[----:B------:R-:W-:Y:S01]  /*28b0*/  @P0 IADD3 R15, PT, PT, R28, -0x1, RZ ;  /* 0xffffffff1c0f0810 */ /* 0x000fe20007ffe0ff */
[----:B------:R-:W-:Y:S07]  /*28c0*/  @!P1 BRA `(.L_x_29) ;  /* 0x00000000002c9947 */ /* 0x000fee0003800000 */
[----:B------:R-:W-:Y:S01]  /*28d0*/  IMAD.MOV.U32 R30, RZ, RZ, R2 ;  /* 0x000000ffff1e7224 */ /* 0x000fe200078e0002 */
[----:B------:R-:W-:Y:S01]  /*28e0*/  MOV R32, R18 ;  /* 0x0000001200207202 */ /* 0x000fe20000000f00 */
[----:B------:R-:W-:Y:S01]  /*28f0*/  IMAD.MOV.U32 R28, RZ, RZ, R24 ;  /* 0x000000ffff1c7224 */ /* 0x000fe200078e0018 */
[----:B------:R-:W-:Y:S01]  /*2900*/  MOV R34, 0x2960 ;  /* 0x0000296000227802 */ /* 0x000fe20000000f00 */
[----:B------:R-:W-:Y:S02]  /*2910*/  IMAD.MOV.U32 R29, RZ, RZ, R25 ;  /* 0x000000ffff1d7224 */ /* 0x000fe400078e0019 */
[----:B------:R-:W-:Y:S02]  /*2920*/  IMAD.MOV.U32 R33, RZ, RZ, R19 ;  /* 0x000000ffff217224 */ /* 0x000fe400078e0013 */
[----:B------:R-:W-:Y:S02]  /*2930*/  IMAD.MOV.U32 R14, RZ, RZ, R20 ;  /* 0x000000ffff0e7224 */ /* 0x000fe400078e0014 */
[----:B------:R-:W-:-:S07]  /*2940*/  IMAD.MOV.U32 R31, RZ, RZ, R21 ;  /* 0x000000ffff1f7224 */ /* 0x000fce00078e0015 */
[----:B------:R-:W-:Y:S05]  /*2950*/  CALL.REL.NOINC `($__internal_2_$__cuda_sm20_dsqrt_rn_f64_mediumpath_v1) ;  /* 0x0000008800887944 */ /* 0x000fea0003c00000 */
[----:B------:R-:W-:Y:S01]  /*2960*/  MOV R6, R14 ;  /* 0x0000000e00067202 */ /* 0x000fe20000000f00 */
[----:B------:R-:W-:-:S07]  /*2970*/  IMAD.MOV.U32 R7, RZ, RZ, R25 ;  /* 0x000000ffff077224 */ /* 0x000fce00078e0019 */
.L_x_29:
[----:B------:R-:W0:Y:S01]  /*2980*/  MUFU.RCP64H R3, R17 ;  /* 0x0000001100037308 */ /* 0x000e220000001800 */
[----:B------:R-:W-:Y:S01]  /*2990*/  IMAD.MOV.U32 R2, RZ, RZ, 0x1 ;  /* 0x00000001ff027424 */ /* 0x000fe200078e00ff */
[----:B------:R-:W1:Y:S01]  /*29a0*/  LDCU.64 UR8, c[0x0][0x3e0] ;  /* 0x00007c00ff0877ac */ /* 0x000e620008000a00 */
[----:B------:R-:W-:Y:S01]  /*29b0*/  DADD R20, R20, R20 ;  /* 0x0000000014147229 */ /* 0x000fe20000000014 */
[----:B------:R-:W-:Y:S01]  /*29c0*/  BSSY.RECONVERGENT B1, `(.L_x_30) ;  /* 0x0000017000017945 */ /* 0x000fe20003800200 */
[----:B------:R-:W-:Y:S01]  /*29d0*/  UMOV UR6, 0x6a7ef9db ;  /* 0x6a7ef9db00067882 */ /* 0x000fe20000000000 */
[----:B------:R-:W-:-:S05]  /*29e0*/  UMOV UR7, 0x40c03d3c ;  /* 0x40c03d3c00077882 */ /* 0x000fca0000000000 */
[----:B------:R-:W-:Y:S02]  /*29f0*/  DMUL R20, R20, UR6 ;  /* 0x0000000614147c28 */ /* 0x000fe40008000000 */
[----:B0-----:R-:W-:-:S06]  /*2a00*/  DFMA R8, -R16, R2, 1 ;  /* 0x3ff000001008742b */ /* 0x001fcc0000000102 */
[----:B-1----:R-:W-:Y:S02]  /*2a10*/  DMUL R110, R20, UR8 ;  /* 0x00000008146e7c28 */ /* 0x002fe40008000000 */
[----:B------:R-:W-:-:S08]  /*2a20*/  DFMA R8, R8, R8, R8 ;  /* 0x000000080808722b */ /* 0x000fd00000000008 */
[----:B------:R-:W-:Y:S01]  /*2a30*/  FSETP.GEU.AND P1, PT, |R111|, 6.5827683646048100446e-37, PT ;  /* 0x036000006f00780b */ /* 0x000fe20003f2e200 */
        /* <DEDUP_REMOVED lines=15> */
.L_x_31:
[----:B------:R-:W-:Y:S05]  /*2b30*/  BSYNC.RECONVERGENT B1 ;  /* 0x0000000000017941 */ /* 0x000fea0003800200 */
.L_x_30:
[----:B------:R-:W0:Y:S01]  /*2b40*/  MUFU.RSQ64H R9, R3 ;  /* 0x0000000300097308 */ /* 0x000e220000001c00 */
[----:B------:R-:W-:Y:S01]  /*2b50*/  VIADD R8, R3, 0xfcb00000 ;  /* 0xfcb0000003087836 */ /* 0x000fe20000000000 */
[----:B------:R-:W-:Y:S01]  /*2b60*/  MOV R18, 0x0 ;  /* 0x0000000000127802 */ /* 0x000fe20000000f00 */
[----:B------:R-:W-:Y:S01]  /*2b70*/  IMAD.MOV.U32 R19, RZ, RZ, 0x3fd80000 ;  /* 0x3fd80000ff137424 */ /* 0x000fe200078e00ff */
[----:B------:R-:W-:Y:S02]  /*2b80*/  BSSY.RECONVERGENT B0, `(.L_x_32) ;  /* 0x0000019000007945 */ /* 0x000fe40003800200 */
[----:B------:R-:W-:Y:S01]  /*2b90*/  ISETP.GE.U32.AND P0, PT, R8, 0x7ca00000, PT ;  /* 0x7ca000000800780c */ /* 0x000fe20003f06070 */
[----:B0-----:R-:W-:-:S08]  /*2ba0*/  DMUL R16, R8, R8 ;  /* 0x0000000808107228 */ /* 0x001fd00000000000 */
[----:B------:R-:W-:-:S08]  /*2bb0*/  DFMA R16, -R16, R2, 1 ;  /* 0x3ff000001010742b */ /* 0x000fd00000000102 */
[----:B------:R-:W-:Y:S02]  /*2bc0*/  DFMA R18, R16, R18, 0.5 ;  /* 0x3fe000001012742b */ /* 0x000fe40000000012 */
[----:B------:R-:W-:-:S08]  /*2bd0*/  DMUL R16, R8, R16 ;  /* 0x0000001008107228 */ /* 0x000fd00000000000 */
[----:B------:R-:W-:-:S08]  /*2be0*/  DFMA R20, R18, R16, R8 ;  /* 0x000000101214722b */ /* 0x000fd00000000008 */
[----:B------:R-:W-:Y:S02]  /*2bf0*/  DMUL R24, R20, R2 ;  /* 0x0000000214187228 */ /* 0x000fe40000000000 */
[----:B------:R-:W-:Y:S02]  /*2c00*/  VIADD R19, R21, 0xfff00000 ;  /* 0xfff0000015137836 */ /* 0x000fe40000000000 */
[----:B------:R-:W-:-:S04]  /*2c10*/  IMAD.MOV.U32 R18, RZ, RZ, R20 ;  /* 0x000000ffff127224 */ /* 0x000fc800078e0014 */
[----:B------:R-:W-:-:S08]  /*2c20*/  DFMA R26, R24, -R24, R2 ;  /* 0x80000018181a722b */ /* 0x000fd00000000002 */
[----:B------:R-:W-:Y:S01]  /*2c30*/  DFMA R16, R26, R18, R24 ;  /* 0x000000121a10722b */ /* 0x000fe20000000018 */
[----:B------:R-:W-:Y:S10]  /*2c40*/  @!P0 BRA `(.L_x_33) ;  /* 0x0000000000308947 */ /* 0x000ff40003800000 */
[----:B------:R-:W-:Y:S01]  /*2c50*/  MOV R29, R27 ;  /* 0x0000001b001d7202 */ /* 0x000fe20000000f00 */
        /* <DEDUP_REMOVED lines=11> */
.L_x_33:
[----:B------:R-:W-:Y:S05]  /*2d10*/  BSYNC.RECONVERGENT B0 ;  /* 0x0000000000007941 */ /* 0x000fea0003800200 */
.L_x_32:
[----:B------:R-:W0:Y:S01]  /*2d20*/  MUFU.RCP64H R3, 299792384 ;  /* 0x41b1de7800037908 */ /* 0x000e220000001800 */
[----:B------:R-:W-:Y:S02]  /*2d30*/  HFMA2 R2, -RZ, RZ, 0, 5.9604644775390625e-08 ;  /* 0x00000001ff027431 */ /* 0x000fe400000001ff */
[----:B------:R-:W-:Y:S01]  /*2d40*/  IMAD.MOV.U32 R18, RZ, RZ, 0x4a000000 ;  /* 0x4a000000ff127424 */ /* 0x000fe200078e00ff */
[----:B------:R-:W-:Y:S01]  /*2d50*/  FSETP.GEU.AND P1, PT, |R13|, 6.5827683646048100446e-37, PT ;  /* 0x036000000d00780b */ /* 0x000fe20003f2e200 */
[----:B------:R-:W-:Y:S01]  /*2d60*/  IMAD.MOV.U32 R19, RZ, RZ, 0x41b1de78 ;  /* 0x41b1de78ff137424 */ /* 0x000fe200078e00ff */
[----:B------:R-:W-:Y:S05]  /*2d70*/  BSSY.RECONVERGENT B1, `(.L_x_34) ;  /* 0x0000014000017945 */ /* 0x000fea0003800200 */
[----:B0-----:R-:W-:-:S08]  /*2d80*/  DFMA R8, R2, -R18, 1 ;  /* 0x3ff000000208742b */ /* 0x001fd00000000812 */
[----:B------:R-:W-:-:S08]  /*2d90*/  DFMA R8, R8, R8, R8 ;  /* 0x000000080808722b */ /* 0x000fd00000000008 */
[----:B------:R-:W-:-:S08]  /*2da0*/  DFMA R8, R2, R8, R2 ;  /* 0x000000080208722b */ /* 0x000fd00000000002 */
[----:B------:R-:W-:-:S08]  /*2db0*/  DFMA R2, R8, -R18, 1 ;  /* 0x3ff000000802742b */ /* 0x000fd00000000812 */
[----:B------:R-:W-:-:S08]  /*2dc0*/  DFMA R2, R8, R2, R8 ;  /* 0x000000020802722b */ /* 0x000fd00000000008 */
[----:B------:R-:W-:-:S08]  /*2dd0*/  DMUL R8, R12, R2 ;  /* 0x000000020c087228 */ /* 0x000fd00000000000 */
[----:B------:R-:W-:-:S08]  /*2de0*/  DFMA R18, R8, -R18, R12 ;  /* 0x800000120812722b */ /* 0x000fd0000000000c */
[----:B------:R-:W-:-:S10]  /*2df0*/  DFMA R2, R2, R18, R8 ;  /* 0x000000120202722b */ /* 0x000fd40000000008 */
[----:B------:R-:W-:-:S05]  /*2e00*/  FFMA R8, RZ, 22.2336273193359375, R3 ;  /* 0x41b1de78ff087823 */ /* 0x000fca0000000003 */
[----:B------:R-:W-:-:S13]  /*2e10*/  FSETP.GT.AND P0, PT, |R8|, 1.469367938527859385e-39, PT ;  /* 0x001000000800780b */ /* 0x000fda0003f04200 */
[----:B------:R-:W-:Y:S05]  /*2e20*/  @P0 BRA P1, `(.L_x_35) ;  /* 0x0000000000200947 */ /* 0x000fea0000800000 */
[----:B------:R-:W-:Y:S01]  /*2e30*/  IMAD.MOV.U32 R110, RZ, RZ, R12 ;  /* 0x000000ffff6e7224 */ /* 0x000fe200078e000c */
[----:B------:R-:W-:Y:S01]  /*2e40*/  MOV R9, 0x41b1de78 ;  /* 0x41b1de7800097802 */ /* 0x000fe20000000f00 */
[----:B------:R-:W-:Y:S01]  /*2e50*/  IMAD.MOV.U32 R111, RZ, RZ, R13 ;  /* 0x000000ffff6f7224 */ /* 0x000fe200078e000d */
[----:B------:R-:W-:Y:S01]  /*2e60*/  MOV R152, 0x2e90 ;  /* 0x00002e9000987802 */ /* 0x000fe20000000f00 */
[----:B------:R-:W-:-:S07]  /*2e70*/  IMAD.MOV.U32 R8, RZ, RZ, 0x4a000000 ;  /* 0x4a000000ff087424 */ /* 0x000fce00078e00ff */
[----:B------:R-:W-:Y:S05]  /*2e80*/  CALL.REL.NOINC `($__internal_1_$__cuda_sm20_div_rn_f64_full) ;  /* 0x0000007c00cc7944 */ /* 0x000fea0003c00000 */
[----:B------:R-:W-:Y:S02]  /*2e90*/  IMAD.MOV.U32 R2, RZ, RZ, R8 ;  /* 0x000000ffff027224 */ /* 0x000fe400078e0008 */
[----:B------:R-:W-:-:S07]  /*2ea0*/  IMAD.MOV.U32 R3, RZ, RZ, R9 ;  /* 0x000000ffff037224 */ /* 0x000fce00078e0009 */
.L_x_35:
[----:B------:R-:W-:Y:S05]  /*2eb0*/  BSYNC.RECONVERGENT B1 ;  /* 0x0000000000017941 */ /* 0x000fea0003800200 */
.L_x_34:
[----:B------:R-:W-:Y:S01]  /*2ec0*/  DMUL R16, R2, R16 ;  /* 0x0000001002107228 */ /* 0x000fe20000000000 */
[----:B------:R-:W-:Y:S01]  /*2ed0*/  FSETP.GEU.AND P1, PT, |R7|, 6.5827683646048100446e-37, PT ;  /* 0x036000000700780b */ /* 0x000fe20003f2e200 */
[----:B------:R-:W-:Y:S01]  /*2ee0*/  IMAD.MOV.U32 R2, RZ, RZ, 0x1 ;  /* 0x00000001ff027424 */ /* 0x000fe200078e00ff */
[----:B------:R-:W-:Y:S03]  /*2ef0*/  BSSY.RECONVERGENT B1, `(.L_x_36) ;  /* 0x0000015000017945 */ /* 0x000fe60003800200 */
[----:B------:R-:W0:Y:S02]  /*2f00*/  MUFU.RCP64H R3, R17 ;  /* 0x0000001100037308 */ /* 0x000e240000001800 */
        /* <DEDUP_REMOVED lines=13> */
[----:B------:R-:W-:Y:S01]  /*2fe0*/  MOV R152, 0x3020 ;  /* 0x0000302000987802 */ /* 0x000fe20000000f00 */
[----:B------:R-:W-:Y:S02]  /*2ff0*/  IMAD.MOV.U32 R8, RZ, RZ, R16 ;  /* 0x000000ffff087224 */ /* 0x000fe400078e0010 */
[----:B------:R-:W-:-:S07]  /*3000*/  IMAD.MOV.U32 R9, RZ, RZ, R17 ;  /* 0x000000ffff097224 */ /* 0x000fce00078e0011 */
[----:B------:R-:W-:Y:S05]  /*3010*/  CALL.REL.NOINC `($__internal_1_$__cuda_sm20_div_rn_f64_full) ;  /* 0x0000007c00687944 */ /* 0x000fea0003c00000 */
[----:B------:R-:W-:Y:S01]  /*3020*/  MOV R2, R8 ;  /* 0x0000000800027202 */ /* 0x000fe20000000f00 */
[----:B------:R-:W-:-:S07]  /*3030*/  IMAD.MOV.U32 R3, RZ, RZ, R9 ;  /* 0x000000ffff037224 */ /* 0x000fce00078e0009 */
.L_x_37:
[----:B------:R-:W-:Y:S05]  /*3040*/  BSYNC.RECONVERGENT B1 ;  /* 0x0000000000017941 */ /* 0x000fea0003800200 */
.L_x_36:
[----:B------:R-:W-:Y:S01]  /*3050*/  DMUL R16, R22, R2 ;  /* 0x0000000216107228 */ /* 0x000fe20000000000 */
[----:B------:R-:W-:Y:S01]  /*3060*/  UMOV UR6, 0x33333333 ;  /* 0x3333333300067882 */ /* 0x000fe20000000000 */
[----:B------:R-:W-:Y:S01]  /*3070*/  UMOV UR7, 0x4051a333 ;  /* 0x4051a33300077882 */ /* 0x000fe20000000000 */
[----:B------:R-:W-:Y:S05]  /*3080*/  BSSY B1, `(.L_x_38) ;  /* 0x000077f000017945 */ /* 0x000fea0003800000 */
[C---:B------:R-:W-:Y:S02]  /*3090*/  DSETP.GE.AND P0, PT, R16.reuse, UR6, PT ;  /* 0x0000000610007e2a */ /* 0x040fe4000bf06000 */
[----:B------:R-:W-:-:S12]  /*30a0*/  DMUL R22, R16, R16 ;  /* 0x0000001010167228 */ /* 0x000fd80000000000 */
[----:B------:R-:W-:Y:S05]  /*30b0*/  @!P0 BRA `(.L_x_39) ;  /* 0x0000002400488947 */ /* 0x000fea0003800000 */
[----:B------:R-:W-:Y:S01]  /*30c0*/  ISETP.GE.AND P0, PT, R15, R0, PT ;  /* 0x000000000f00720c */ /* 0x000fe20003f06270 */
[----:B------:R-:W-:Y:S01]  /*30d0*/  BSSY B4, `(.L_x_40) ;  /* 0x000024b000047945 */ /* 0x000fe20003800000 */
[----:B------:R-:W-:Y:S02]  /*30e0*/  CS2R R12, SRZ ;  /* 0x00000000000c7805 */ /* 0x000fe4000001ff00 */
[----:B------:R-:W-:-:S09]  /*30f0*/  CS2R R8, SRZ ;  /* 0x0000000000087805 */ /* 0x000fd2000001ff00 */
[----:B------:R-:W-:Y:S05]  /*3100*/  @!P0 BRA `(.L_x_41) ;  /* 0x00000024001c8947 */ /* 0x000fea0003800000 */
[----:B------:R-:W-:Y:S01]  /*3110*/  IMAD.IADD R14, R15, 0x1, -R0 ;  /* 0x000000010f0e7824 */ /* 0x000fe200078e0a00 */
[----:B------:R-:W-:Y:S01]  /*3120*/  DMUL R4, R4, R2 ;  /* 0x0000000204047228 */ /* 0x000fe20000000000 */
[----:B------:R-:W-:Y:S01]  /*3130*/  BSSY B3, `(.L_x_42) ;  /* 0x0000129000037945 */ /* 0x000fe20003800000 */
[----:B------:R-:W-:Y:S02]  /*3140*/  MOV R21, R0 ;  /* 0x0000000000157202 */ /* 0x000fe40000000f00 */
[----:B------:R-:W-:Y:S02]  /*3150*/  CS2R R12, SRZ ;  /* 0x00000000000c7805 */ /* 0x000fe4000001ff00 */
[C---:B------:R-:W-:Y:S01]  /*3160*/  ISETP.GE.U32.AND P0, PT, R14.reuse, 0x7, PT ;  /* 0x000000070e00780c */ /* 0x040fe20003f06070 */
[----:B------:R-:W-:Y:S01]  /*3170*/  VIADD R14, R14, 0x1 ;  /* 0x000000010e0e7836 */ /* 0x000fe20000000000 */
[----:B------:R-:W-:-:S04]  /*3180*/  DMUL R16, R16, R4 ;  /* 0x0000000410107228 */ /* 0x000fc80000000000 */
[----:B------:R-:W-:-:S07]  /*3190*/  LOP3.LUT R27, R14, 0x7, RZ, 0xc0, !PT ;  /* 0x000000070e1b7812 */ /* 0x000fce00078ec0ff */
[----:B------:R-:W-:Y:S05]  /*31a0*/  @!P0 BRA `(.L_x_43) ;  /* 0x0000001000848947 */ /* 0x000fea0003800000 */
[----:B------:R-:W0:Y:S01]  /*31b0*/  LDCU.64 UR6, c[0x0][0x3f8] ;  /* 0x00007f00ff0677ac */ /* 0x000e220008000a00 */
[----:B------:R-:W-:Y:S01]  /*31c0*/  IMAD.MOV.U32 R4, RZ, RZ, 0x20 ;  /* 0x00000020ff047424 */ /* 0x000fe200078e00ff */
[----:B------:R-:W-:Y:S01]  /*31d0*/  LOP3.LUT R26, R14, 0xfffffff8, RZ, 0xc0, !PT ;  /* 0xfffffff80e1a7812 */ /* 0x000fe200078ec0ff */
[----:B------:R-:W-:Y:S01]  /*31e0*/  IMAD.MOV.U32 R5, RZ, RZ, 0x0 ;  /* 0x00000000ff057424 */ /* 0x000fe200078e00ff */
[----:B------:R-:W1:Y:S01]  /*31f0*/  LDCU.64 UR8, c[0x0][0x408] ;  /* 0x00008100ff0877ac */ /* 0x000e620008000a00 */
[----:B------:R-:W-:Y:S01]  /*3200*/  BSSY B2, `(.L_x_44) ;  /* 0x0000119000027945 */ /* 0x000fe20003800000 */
[----:B------:R-:W-:Y:S01]  /*3210*/  IMAD.MOV.U32 R20, RZ, RZ, RZ ;  /* 0x000000ffff147224 */ /* 0x000fe200078e00ff */
[----:B------:R-:W-:Y:S01]  /*3220*/  MOV R21, R0 ;  /* 0x0000000000157202 */ /* 0x000fe20000000f00 */
[----:B------:R-:W-:Y:S01]  /*3230*/  IMAD.WIDE.U32 R4, R0, 0x8, R4 ;  /* 0x0000000800047825 */ /* 0x000fe200078e0004 */
[----:B------:R-:W-:-:S03]  /*3240*/  CS2R R12, SRZ ;  /* 0x00000000000c7805 */ /* 0x000fc6000001ff00 */
[----:B------:R-:W-:Y:S01]  /*3250*/  IMAD.MOV R26, RZ, RZ, -R26 ;  /* 0x000000ffff1a7224 */ /* 0x000fe200078e0a1a */
[C---:B0-----:R-:W-:Y:S02]  /*3260*/  IADD3 R18, P0, PT, R4.reuse, UR6, RZ ;  /* 0x0000000604127c10 */ /* 0x041fe4000ff1e0ff */
[----:B-1----:R-:W-:Y:S02]  /*3270*/  IADD3 R30, P1, PT, R4, UR8, RZ ;  /* 0x00000008041e7c10 */ /* 0x002fe4000ff3e0ff */
[C---:B------:R-:W-:Y:S02]  /*3280*/  IADD3.X R19, PT, PT, R5.reuse, UR7, RZ, P0, !PT ;  /* 0x0000000705137c10 */ /* 0x040fe400087fe4ff */
[----:B------:R-:W-:-:S09]  /*3290*/  IADD3.X R31, PT, PT, R5, UR9, RZ, P1, !PT ;  /* 0x00000009051f7c10 */ /* 0x000fd20008ffe4ff */
.L_x_61:
[----:B------:R-:W2:Y:S01]  /*32a0*/  LDG.E.64 R4, desc[UR4][R18.64+-0x20] ;  /* 0xffffe00412047981 */ /* 0x000ea2000c1e1b00 */
[----:B------:R-:W-:Y:S05]  /*32b0*/  YIELD ;  /* 0x0000000000007946 */ /* 0x000fea0003800000 */
[----:B------:R-:W-:Y:S01]  /*32c0*/  UMOV UR6, 0x54442d18 ;  /* 0x54442d1800067882 */ /* 0x000fe20000000000 */
[----:B------:R-:W-:Y:S01]  /*32d0*/  UMOV UR7, 0x400921fb ;  /* 0x400921fb00077882 */ /* 0x000fe20000000000 */
[----:B------:R-:W-:Y:S01]  /*32e0*/  FSETP.GEU.AND P1, PT, |R17|, 6.5827683646048100446e-37, PT ;  /* 0x036000001100780b */ /* 0x000fe20003f2e200 */
[----:B------:R-:W-:Y:S01]  /*32f0*/  BSSY.RECONVERGENT B5, `(.L_x_45) ;  /* 0x000001c000057945 */ /* 0x000fe20003800200 */
[----:B------:R-:W-:Y:S01]  /*3300*/  IMAD.MOV.U32 R24, RZ, RZ, R30 ;  /* 0x000000ffff187224 */ /* 0x000fe200078e001e */
[----:B------:R-:W-:Y:S01]  /*3310*/  MOV R25, R31 ;  /* 0x0000001f00197202 */ /* 0x000fe20000000f00 */
[----:B--2---:R-:W-:-:S08]  /*3320*/  DADD R4, R4, -R10 ;  /* 0x0000000004047229 */ /* 0x004fd0000000080a */
[----:B------:R-:W-:-:S08]  /*3330*/  DMUL R4, R4, R2 ;  /* 0x0000000204047228 */ /* 0x000fd00000000000 */
[----:B------:R-:W-:-:S08]  /*3340*/  DFMA R4, R4, R4, R22 ;  /* 0x000000040404722b */ /* 0x000fd00000000016 */
[----:B------:R-:W-:Y:S01]  /*3350*/  DMUL R28, R4, UR6 ;  /* 0x00000006041c7c28 */ /* 0x000fe20008000000 */
[----:B------:R-:W-:-:S05]  /*3360*/  IMAD.MOV.U32 R4, RZ, RZ, 0x1 ;  /* 0x00000001ff047424 */ /* 0x000fca00078e00ff */
        /* <DEDUP_REMOVED lines=13> */
[----:B------:R-:W-:Y:S01]  /*3440*/  MOV R111, R17 ;  /* 0x00000011006f7202 */ /* 0x000fe20000000f00 */
[----:B------:R-:W-:Y:S01]  /*3450*/  IMAD.MOV.U32 R9, RZ, RZ, R29 ;  /* 0x000000ffff097224 */ /* 0x000fe200078e001d */
[----:B------:R-:W-:Y:S01]  /*3460*/  MOV R152, 0x3490 ;  /* 0x0000349000987802 */ /* 0x000fe20000000f00 */
[----:B------:R-:W-:-:S07]  /*3470*/  IMAD.MOV.U32 R110, RZ, RZ, R16 ;  /* 0x000000ffff6e7224 */ /* 0x000fce00078e0010 */
[----:B------:R-:W-:Y:S05]  /*3480*/  CALL.REL.NOINC `($__internal_1_$__cuda_sm20_div_rn_f64_full) ;  /* 0x00000078004c7944 */ /* 0x000fea0003c00000 */
[----:B------:R-:W-:Y:S02]  /*3490*/  IMAD.MOV.U32 R4, RZ, RZ, R8 ;  /* 0x000000ffff047224 */ /* 0x000fe400078e0008 */
[----:B------:R-:W-:-:S07]  /*34a0*/  IMAD.MOV.U32 R5, RZ, RZ, R9 ;  /* 0x000000ffff057224 */ /* 0x000fce00078e0009 */
.L_x_46:
[----:B------:R-:W-:Y:S05]  /*34b0*/  BSYNC.RECONVERGENT B5 ;  /* 0x0000000000057941 */ /* 0x000fea0003800200 */
.L_x_45:
[----:B------:R0:W-:Y:S04]  /*34c0*/  REDG.E.ADD.F64.RN.STRONG.GPU desc[UR4][R24.64+-0x20], R4 ;  /* 0xffffe004180079a6 */ /* 0x0001e8000c12ff04 */
[----:B------:R-:W2:Y:S01]  /*34d0*/  LDG.E.64 R6, desc[UR4][R18.64+-0x18] ;  /* 0xffffe80412067981 */ /* 0x000ea2000c1e1b00 */
[----:B------:R-:W-:Y:S01]  /*34e0*/  UMOV UR6, 0x54442d18 ;  /* 0x54442d1800067882 */ /* 0x000fe20000000000 */
[----:B------:R-:W-:Y:S01]  /*34f0*/  UMOV UR7, 0x400921fb ;  /* 0x400921fb00077882 */ /* 0x000fe20000000000 */
[----:B------:R-:W-:Y:S01]  /*3500*/  FSETP.GEU.AND P2, PT, |R17|, 6.5827683646048100446e-37, PT ;  /* 0x036000001100780b */ /* 0x000fe20003f4e200 */
[----:B------:R-:W-:Y:S01]  /*3510*/  BSSY.RECONVERGENT B5, `(.L_x_47) ;  /* 0x000001d000057945 */ /* 0x000fe20003800200 */
[----:B------:R-:W-:-:S04]  /*3520*/  ISETP.NE.AND P0, PT, R20, RZ, PT ;  /* 0x000000ff1400720c */ /* 0x000fc80003f05270 */
[----:B------:R-:W-:Y:S02]  /*3530*/  FSEL R12, R4, R12, !P0 ;  /* 0x0000000c040c7208 */ /* 0x000fe40004000000 */
[----:B------:R-:W-:Y:S01]  /*3540*/  FSEL R13, R5, R13, !P0 ;  /* 0x0000000d050d7208 */ /* 0x000fe20004000000 */
[----:B--2---:R-:W-:-:S08]  /*3550*/  DADD R6, R6, -R10 ;  /* 0x0000000006067229 */ /* 0x004fd0000000080a */
[----:B------:R-:W-:-:S08]  /*3560*/  DMUL R6, R6, R2 ;  /* 0x0000000206067228 */ /* 0x000fd00000000000 */
[----:B------:R-:W-:-:S08]  /*3570*/  DFMA R6, R6, R6, R22 ;  /* 0x000000060606722b */ /* 0x000fd00000000016 */
[----:B------:R-:W-:Y:S01]  /*3580*/  DMUL R30, R6, UR6 ;  /* 0x00000006061e7c28 */ /* 0x000fe20008000000 */
[----:B------:R-:W-:-:S05]  /*3590*/  IMAD.MOV.U32 R6, RZ, RZ, 0x1 ;  /* 0x00000001ff067424 */ /* 0x000fca00078e00ff */
        /* <DEDUP_REMOVED lines=11> */
[----:B0-----:R-:W-:Y:S05]  /*3650*/  @P1 BRA P2, `(.L_x_48) ;  /* 0x0000000000201947 */ /* 0x001fea0001000000 */
        /* <DEDUP_REMOVED lines=8> */
.L_x_48:
[----:B------:R-:W-:Y:S05]  /*36e0*/  BSYNC.RECONVERGENT B5 ;  /* 0x0000000000057941 */ /* 0x000fea0003800200 */
.L_x_47:
[----:B------:R0:W-:Y:S04]  /*36f0*/  REDG.E.ADD.F64.RN.STRONG.GPU desc[UR4][R24.64+-0x18], R6 ;  /* 0xffffe806180079a6 */ /* 0x0001e8000c12ff04 */
[----:B------:R-:W2:Y:S01]  /*3700*/  LDG.E.64 R4, desc[UR4][R18.64+-0x10] ;  /* 0xfffff00412047981 */ /* 0x000ea2000c1e1b00 */
[----:B------:R-:W-:Y:S01]  /*3710*/  UMOV UR6, 0x54442d18 ;  /* 0x54442d1800067882 */ /* 0x000fe20000000000 */
[----:B------:R-:W-:Y:S01]  /*3720*/  UMOV UR7, 0x400921fb ;  /* 0x400921fb00077882 */ /* 0x000fe20000000000 */
[----:B------:R-:W-:Y:S01]  /*3730*/  FSETP.GEU.AND P1, PT, |R17|, 6.5827683646048100446e-37, PT ;  /* 0x036000001100780b */ /* 0x000fe20003f2e200 */
[----:B------:R-:W-:Y:S01]  /*3740*/  BSSY.RECONVERGENT B5, `(.L_x_49) ;  /* 0x000001a000057945 */ /* 0x000fe20003800200 */
        /* <DEDUP_REMOVED lines=11> */
[----:B0-----:R-:W-:-:S08]  /*3800*/  DMUL R6, R16, R4 ;  /* 0x0000000410067228 */ /* 0x001fd00000000000 */
        /* <DEDUP_REMOVED lines=13> */
.L_x_50:
[----:B------:R-:W-:Y:S05]  /*38e0*/  BSYNC.RECONVERGENT B5 ;  /* 0x0000000000057941 */ /* 0x000fea0003800200 */
.L_x_49:
        /* <DEDUP_REMOVED lines=15> */
[----:B0-----:R-:W-:-:S08]  /*39e0*/  DFMA R4, -R28, R8, 1 ;  /* 0x3ff000001c04742b */ /* 0x001fd00000000108 */
        /* <DEDUP_REMOVED lines=15> */
.L_x_52:
[----:B------:R-:W-:Y:S05]  /*3ae0*/  BSYNC.RECONVERGENT B5 ;  /* 0x0000000000057941 */ /* 0x000fea0003800200 */
.L_x_51:
        /* <DEDUP_REMOVED lines=10> */
[----:B------:R-:W-:-:S05]  /*3b90*/  MOV R6, 0x1 ;  /* 0x0000000100067802 */ /* 0x000fca0000000f00 */
        /* <DEDUP_REMOVED lines=20> */
.L_x_54:
[----:B------:R-:W-:Y:S05]  /*3ce0*/  BSYNC.RECONVERGENT B5 ;  /* 0x0000000000057941 */ /* 0x000fea0003800200 */
.L_x_53:
        /* <DEDUP_REMOVED lines=31> */
.L_x_56:
[----:B------:R-:W-:Y:S05]  /*3ee0*/  BSYNC.RECONVERGENT B5 ;  /* 0x0000000000057941 */ /* 0x000fea0003800200 */
.L_x_55:
        /* <DEDUP_REMOVED lines=31> */
.L_x_58:
[----:B------:R-:W-:Y:S05]  /*40e0*/  BSYNC.RECONVERGENT B5 ;  /* 0x0000000000057941 */ /* 0x000fea0003800200 */
.L_x_57:
        /* <DEDUP_REMOVED lines=31> */
.L_x_60:
[----:B------:R-:W-:Y:S05]  /*42e0*/  BSYNC.RECONVERGENT B5 ;  /* 0x0000000000057941 */ /* 0x000fea0003800200 */
.L_x_59:
[----:B------:R-:W-:Y:S01]  /*42f0*/  IADD3 R26, PT, PT, R26, 0x8, RZ ;  /* 0x000000081a1a7810 */ /* 0x000fe20007ffe0ff */
[----:B------:R0:W-:Y:S01]  /*4300*/  REDG.E.ADD.F64.RN.STRONG.GPU desc[UR4][R24.64+0x18], R4 ;  /* 0x00001804180079a6 */ /* 0x0001e2000c12ff04 */
[----:B------:R-:W-:Y:S01]  /*4310*/  IADD3 R18, P1, PT, R18, 0x40, RZ ;  /* 0x0000004012127810 */ /* 0x000fe20007f3e0ff */
[----:B------:R-:W-:Y:S01]  /*4320*/  VIADD R21, R21, 0x8 ;  /* 0x0000000815157836 */ /* 0x000fe20000000000 */
[----:B------:R-:W-:Y:S02]  /*4330*/  ISETP.NE.AND P0, PT, R26, RZ, PT ;  /* 0x000000ff1a00720c */ /* 0x000fe40003f05270 */
[----:B------:R-:W-:Y:S01]  /*4340*/  IADD3 R30, P2, PT, R24, 0x40, RZ ;  /* 0x00000040181e7810 */ /* 0x000fe20007f5e0ff */
[----:B------:R-:W-:Y:S01]  /*4350*/  IMAD.X R19, RZ, RZ, R19, P1 ;  /* 0x000000ffff137224 */ /* 0x000fe200008e0613 */
[----:B------:R-:W-:-:S03]  /*4360*/  IADD3 R20, PT, PT, R20, 0x8, RZ ;  /* 0x0000000814147810 */ /* 0x000fc60007ffe0ff */
[----:B------:R-:W-:-:S06]  /*4370*/  IMAD.X R31, RZ, RZ, R25, P2 ;  /* 0x000000ffff1f7224 */ /* 0x000fcc00010e0619 */
[----:B0-----:R-:W-:Y:S05]  /*4380*/  @P0 BRA `(.L_x_61) ;  /* 0xffffffec00c40947 */ /* 0x001fea000383ffff */
[----:B------:R-:W-:Y:S05]  /*4390*/  BSYNC B2 ;  /* 0x0000000000027941 */ /* 0x000fea0003800000 */
.L_x_44:
[----:B------:R-:W-:Y:S02]  /*43a0*/  IMAD.MOV.U32 R8, RZ, RZ, R4 ;  /* 0x000000ffff087224 */ /* 0x000fe400078e0004 */
[----:B------:R-:W-:-:S07]  /*43b0*/  IMAD.MOV.U32 R9, RZ, RZ, R5 ;  /* 0x000000ffff097224 */ /* 0x000fce00078e0005 */
.L_x_43:
[----:B------:R-:W-:Y:S05]  /*43c0*/  BSYNC B3 ;  /* 0x0000000000037941 */ /* 0x000fea0003800000 */
.L_x_42:
[----:B------:R-:W-:-:S13]  /*43d0*/  ISETP.NE.AND P0, PT, R27, RZ, PT ;  /* 0x000000ff1b00720c */ /* 0x000fda0003f05270 */
[----:B------:R-:W-:Y:S05]  /*43e0*/  @!P0 BRA `(.L_x_41) ;  /* 0x0000001000648947 */ /* 0x000fea0003800000 */
[----:B------:R-:W-:Y:S01]  /*43f0*/  ISETP.GE.U32.AND P0, PT, R27, 0x4, PT ;  /* 0x000000041b00780c */ /* 0x000fe20003f06070 */
[----:B------:R-:W-:Y:S01]  /*4400*/  BSSY.RECONVERGENT B2, `(.L_x_62) ;  /* 0x0000099000027945 */ /* 0x000fe20003800200 */
[----:B------:R-:W-:-:S11]  /*4410*/  LOP3.LUT R20, R14, 0x3, RZ, 0xc0, !PT ;  /* 0x000000030e147812 */ /* 0x000fd600078ec0ff */
[----:B------:R-:W-:Y:S05]  /*4420*/  @!P0 BRA `(.L_x_63) ;  /* 0x0000000800588947 */ /* 0x000fea0003800000 */
[----:B------:R-:W0:Y:S02]  /*4430*/  LDC.64 R24, c[0x0][0x3f8] ;  /* 0x0000fe00ff187b82 */ /* 0x000e240000000a00 */
[----:B0-----:R-:W-:-:S05]  /*4440*/  IMAD.WIDE.U32 R24, R21, 0x8, R24 ;  /* 0x0000000815187825 */ /* 0x001fca00078e0018 */
        /* <DEDUP_REMOVED lines=30> */
.L_x_65:
[----:B------:R-:W-:Y:S05]  /*4630*/  BSYNC.RECONVERGENT B3 ;  /* 0x0000000000037941 */ /* 0x000fea0003800200 */
.L_x_64:
[----:B------:R-:W0:Y:S02]  /*4640*/  LDC.64 R6, c[0x0][0x408] ;  /* 0x00010200ff067b82 */ /* 0x000e240000000a00 */
[----:B0-----:R-:W-:-:S05]  /*4650*/  IMAD.WIDE.U32 R26, R21, 0x8, R6 ;  /* 0x00000008151a7825 */ /* 0x001fca00078e0006 */
[----:B------:R0:W-:Y:S04]  /*4660*/  REDG.E.ADD.F64.RN.STRONG.GPU desc[UR4][R26.64], R4 ;  /* 0x000000041a0079a6 */ /* 0x0001e8000c12ff04 */
[----:B------:R-:W2:Y:S01]  /*4670*/  LDG.E.64 R6, desc[UR4][R24.64+0x8] ;  /* 0x0000080418067981 */ /* 0x000ea2000c1e1b00 */
[----:B------:R-:W-:Y:S01]  /*4680*/  UMOV UR6, 0x54442d18 ;  /* 0x54442d1800067882 */ /* 0x000fe20000000000 */
[----:B------:R-:W-:Y:S01]  /*4690*/  UMOV UR7, 0x400921fb ;  /* 0x400921fb00077882 */ /* 0x000fe20000000000 */
[----:B------:R-:W-:Y:S01]  /*46a0*/  FSETP.GEU.AND P2, PT, |R17|, 6.5827683646048100446e-37, PT ;  /* 0x036000001100780b */ /* 0x000fe20003f4e200 */
[----:B------:R-:W-:Y:S01]  /*46b0*/  BSSY.RECONVERGENT B3, `(.L_x_66) ;  /* 0x000001e000037945 */ /* 0x000fe20003800200 */
[C---:B------:R-:W-:Y:S01]  /*46c0*/  ISETP.NE.AND P0, PT, R21.reuse, R0, PT ;  /* 0x000000001500720c */ /* 0x040fe20003f05270 */
[----:B------:R-:W-:-:S03]  /*46d0*/  VIADD R35, R21, 0x1 ;  /* 0x0000000115237836 */ /* 0x000fc60000000000 */
        /* <DEDUP_REMOVED lines=27> */
.L_x_67:
[----:B------:R-:W-:Y:S05]  /*4890*/  BSYNC.RECONVERGENT B3 ;  /* 0x0000000000037941 */ /* 0x000fea0003800200 */
.L_x_66:
[----:B------:R0:W-:Y:S04]  /*48a0*/  REDG.E.ADD.F64.RN.STRONG.GPU desc[UR4][R26.64+0x8], R6 ;  /* 0x000008061a0079a6 */ /* 0x0001e8000c12ff04 */
[----:B------:R-:W2:Y:S01]  /*48b0*/  LDG.E.64 R4, desc[UR4][R24.64+0x10] ;  /* 0x0000100418047981 */ /* 0x000ea2000c1e1b00 */
[----:B------:R-:W-:Y:S01]  /*48c0*/  UMOV UR6, 0x54442d18 ;  /* 0x54442d1800067882 */ /* 0x000fe20000000000 */
[----:B------:R-:W-:Y:S01]  /*48d0*/  UMOV UR7, 0x400921fb ;  /* 0x400921fb00077882 */ /* 0x000fe20000000000 */
[----:B------:R-:W-:Y:S01]  /*48e0*/  FSETP.GEU.AND P2, PT, |R17|, 6.5827683646048100446e-37, PT ;  /* 0x036000001100780b */ /* 0x000fe20003f4e200 */
[----:B------:R-:W-:Y:S01]  /*48f0*/  BSSY.RECONVERGENT B3, `(.L_x_68) ;  /* 0x000001e000037945 */ /* 0x000fe20003800200 */
[----:B------:R-:W-:Y:S01]  /*4900*/  ISETP.NE.AND P0, PT, R35, R0, PT ;  /* 0x000000002300720c */ /* 0x000fe20003f05270 */
        /* <DEDUP_REMOVED lines=28> */
.L_x_69:
[----:B------:R-:W-:Y:S05]  /*4ad0*/  BSYNC.RECONVERGENT B3 ;  /* 0x0000000000037941 */ /* 0x000fea0003800200 */
.L_x_68:
[----:B------:R0:W-:Y:S04]  /*4ae0*/  REDG.E.ADD.F64.RN.STRONG.GPU desc[UR4][R26.64+0x10], R4 ;  /* 0x000010041a0079a6 */ /* 0x0001e8000c12ff04 */
[----:B------:R-:W2:Y:S01]  /*4af0*/  LDG.E.64 R6, desc[UR4][R24.64+0x18] ;  /* 0x0000180418067981 */ /* 0x000ea2000c1e1b00 */
[----:B------:R-:W-:Y:S01]  /*4b00*/  UMOV UR6, 0x54442d18 ;  /* 0x54442d1800067882 */ /* 0x000fe20000000000 */
[----:B------:R-:W-:Y:S01]  /*4b10*/  UMOV UR7, 0x400921fb ;  /* 0x400921fb00077882 */ /* 0x000fe20000000000 */
[----:B------:R-:W-:Y:S01]  /*4b20*/  FSETP.GEU.AND P2, PT, |R17|, 6.5827683646048100446e-37, PT ;  /* 0x036000001100780b */ /* 0x000fe20003f4e200 */
[----:B------:R-:W-:Y:S01]  /*4b30*/  BSSY.RECONVERGENT B3, `(.L_x_70) ;  /* 0x000001e000037945 */ /* 0x000fe20003800200 */
[----:B------:R-:W-:-:S04]  /*4b40*/  ISETP.NE.AND P0, PT, R29, R0, PT ;  /* 0x000000001d00720c */ /* 0x000fc80003f05270 */
        /* <DEDUP_REMOVED lines=15> */
[----:B------:R-:W-:Y:S01]  /*4c40*/  FSEL R13, R5, R33, !P0 ;  /* 0x00000021050d7208 */ /* 0x000fe20004000000 */
[----:B0-----:R-:W-:-:S08]  /*4c50*/  VIADD R5, R21, 0x3 ;  /* 0x0000000315057836 */ /* 0x001fd00000000000 */
        /* <DEDUP_REMOVED lines=11> */
.L_x_71:
[----:B------:R-:W-:Y:S05]  /*4d10*/  BSYNC.RECONVERGENT B3 ;  /* 0x0000000000037941 */ /* 0x000fea0003800200 */
.L_x_70:
[----:B------:R0:W-:Y:S01]  /*4d20*/  REDG.E.ADD.F64.RN.STRONG.GPU desc[UR4][R26.64+0x18], R6 ;  /* 0x000018061a0079a6 */ /* 0x0001e2000c12ff04 */
[----:B------:R-:W-:Y:S01]  /*4d30*/  ISETP.NE.AND P0, PT, R5, R0, PT ;  /* 0x000000000500720c */ /* 0x000fe20003f05270 */
[----:B------:R-:W-:Y:S01]  /*4d40*/  VIADD R21, R21, 0x4 ;  /* 0x0000000415157836 */ /* 0x000fe20000000000 */
[----:B------:R-:W-:Y:S01]  /*4d50*/  MOV R9, R7 ;  /* 0x0000000700097202 */ /* 0x000fe20000000f00 */
[----:B------:R-:W-:Y:S01]  /*4d60*/  IMAD.MOV.U32 R8, RZ, RZ, R6 ;  /* 0x000000ffff087224 */ /* 0x000fe200078e0006 */
[----:B------:R-:W-:Y:S02]  /*4d70*/  FSEL R12, R6, R31, !P0 ;  /* 0x0000001f060c7208 */ /* 0x000fe40004000000 */
[----:B------:R-:W-:-:S07]  /*4d80*/  FSEL R13, R7, R13, !P0 ;  /* 0x0000000d070d7208 */ /* 0x000fce0004000000 */
.L_x_63:
[----:B------:R-:W-:Y:S05]  /*4d90*/  BSYNC.RECONVERGENT B2 ;  /* 0x0000000000027941 */ /* 0x000fea0003800200 */
.L_x_62:
[----:B------:R-:W-:-:S13]  /*4da0*/  ISETP.NE.AND P0, PT, R20, RZ, PT ;  /* 0x000000ff1400720c */ /* 0x000fda0003f05270 */
[----:B------:R-:W-:Y:S05]  /*4db0*/  @!P0 BRA `(.L_x_41) ;  /* 0x0000000400f08947 */ /* 0x000fea0003800000 */
[----:B------:R-:W-:Y:S01]  /*4dc0*/  ISETP.NE.AND P0, PT, R20, 0x1, PT ;  /* 0x000000011400780c */ /* 0x000fe20003f05270 */
[----:B------:R-:W-:-:S12]  /*4dd0*/  BSSY.RECONVERGENT B2, `(.L_x_72) ;  /* 0x0000050000027945 */ /* 0x000fd80003800200 */
[----:B------:R-:W-:Y:S05]  /*4de0*/  @!P0 BRA `(.L_x_73) ;  /* 0x0000000400388947 */ /* 0x000fea0003800000 */
[----:B------:R-:W1:Y:S02]  /*4df0*/  LDC.64 R4, c[0x0][0x3f8] ;  /* 0x0000fe00ff047b82 */ /* 0x000e640000000a00 */
[----:B-1----:R-:W-:-:S05]  /*4e00*/  IMAD.WIDE.U32 R28, R21, 0x8, R4 ;  /* 0x00000008151c7825 */ /* 0x002fca00078e0004 */
        /* <DEDUP_REMOVED lines=30> */
.L_x_75:
[----:B------:R-:W-:Y:S05]  /*4ff0*/  BSYNC.RECONVERGENT B3 ;  /* 0x0000000000037941 */ /* 0x000fea0003800200 */
.L_x_74:
        /* <DEDUP_REMOVED lines=10> */
[----:B0-----:R-:W-:Y:S01]  /*50a0*/  VIADD R5, R21, 0x1 ;  /* 0x0000000115057836 */ /* 0x001fe20000000000 */
[----:B--2---:R-:W-:-:S08]  /*50b0*/  DADD R6, R6, -R10 ;  /* 0x0000000006067229 */ /* 0x004fd0000000080a */
[----:B------:R-:W-:-:S08]  /*50c0*/  DMUL R6, R6, R2 ;  /* 0x0000000206067228 */ /* 0x000fd00000000000 */
[----:B------:R-:W-:-:S08]  /*50d0*/  DFMA R6, R6, R6, R22 ;  /* 0x000000060606722b */ /* 0x000fd00000000016 */
[----:B------:R-:W-:Y:S01]  /*50e0*/  DMUL R26, R6, UR6 ;  /* 0x00000006061a7c28 */ /* 0x000fe20008000000 */
[----:B------:R-:W-:-:S05]  /*50f0*/  MOV R6, 0x1 ;  /* 0x0000000100067802 */ /* 0x000fca0000000f00 */
        /* <DEDUP_REMOVED lines=8> */
[----:B------:R-:W-:Y:S01]  /*5180*/  DFMA R6, R6, R18, R8 ;  /* 0x000000120606722b */ /* 0x000fe20000000008 */
[----:B------:R-:W-:-:S09]  /*5190*/  FSEL R19, R4, R12, !P1 ;  /* 0x0000000c04137208 */ /* 0x000fd20004800000 */
        /* <DEDUP_REMOVED lines=11> */
.L_x_77:
[----:B------:R-:W-:Y:S05]  /*5250*/  BSYNC.RECONVERGENT B3 ;  /* 0x0000000000037941 */ /* 0x000fea0003800200 */
.L_x_76:
[----:B------:R1:W-:Y:S01]  /*5260*/  REDG.E.ADD.F64.RN.STRONG.GPU desc[UR4][R24.64+0x8], R6 ;  /* 0x00000806180079a6 */ /* 0x0003e2000c12ff04 */
[----:B------:R-:W-:Y:S01]  /*5270*/  ISETP.NE.AND P0, PT, R5, R0, PT ;  /* 0x000000000500720c */ /* 0x000fe20003f05270 */
[----:B------:R-:W-:Y:S01]  /*5280*/  IMAD.MOV.U32 R8, RZ, RZ, R6 ;  /* 0x000000ffff087224 */ /* 0x000fe200078e0006 */
[----:B------:R-:W-:Y:S01]  /*5290*/  IADD3 R21, PT, PT, R21, 0x2, RZ ;  /* 0x0000000215157810 */ /* 0x000fe20007ffe0ff */
[----:B------:R-:W-:Y:S01]  /*52a0*/  IMAD.MOV.U32 R9, RZ, RZ, R7 ;  /* 0x000000ffff097224 */ /* 0x000fe200078e0007 */
[----:B------:R-:W-:Y:S02]  /*52b0*/  FSEL R12, R6, R19, !P0 ;  /* 0x00000013060c7208 */ /* 0x000fe40004000000 */
[----:B------:R-:W-:-:S07]  /*52c0*/  FSEL R13, R7, R13, !P0 ;  /* 0x0000000d070d7208 */ /* 0x000fce0004000000 */
.L_x_73:
[----:B------:R-:W-:Y:S05]  /*52d0*/  BSYNC.RECONVERGENT B2 ;  /* 0x0000000000027941 */ /* 0x000fea0003800200 */
.L_x_72:
[----:B------:R-:W-:-:S04]  /*52e0*/  LOP3.LUT R14, R14, 0x1, RZ, 0xc0, !PT ;  /* 0x000000010e0e7812 */ /* 0x000fc800078ec0ff */
[----:B------:R-:W-:-:S13]  /*52f0*/  ISETP.NE.U32.AND P0, PT, R14, 0x1, PT ;  /* 0x000000010e00780c */ /* 0x000fda0003f05070 */
[----:B------:R-:W-:Y:S05]  /*5300*/  @P0 BRA `(.L_x_41) ;  /* 0x00000000009c0947 */ /* 0x000fea0003800000 */
[----:B------:R-:W2:Y:S02]  /*5310*/  LDC.64 R4, c[0x0][0x3f8] ;  /* 0x0000fe00ff047b82 */ /* 0x000ea40000000a00 */
[----:B--2---:R-:W-:-:S06]  /*5320*/  IMAD.WIDE.U32 R4, R21, 0x8, R4 ;  /* 0x0000000815047825 */ /* 0x004fcc00078e0004 */
[----:B------:R-:W2:Y:S01]  /*5330*/  LDG.E.64 R4, desc[UR4][R4.64] ;  /* 0x0000000404047981 */ /* 0x000ea2000c1e1b00 */
[----:B------:R-:W-:Y:S01]  /*5340*/  UMOV UR6, 0x54442d18 ;  /* 0x54442d1800067882 */ /* 0x000fe20000000000 */
[----:B------:R-:W-:Y:S01]  /*5350*/  UMOV UR7, 0x400921fb ;  /* 0x400921fb00077882 */ /* 0x000fe20000000000 */
[----:B------:R-:W-:Y:S01]  /*5360*/  FSETP.GEU.AND P1, PT, |R17|, 6.5827683646048100446e-37, PT ;  /* 0x036000001100780b */ /* 0x000fe20003f2e200 */
[----:B------:R-:W-:Y:S01]  /*5370*/  BSSY.RECONVERGENT B2, `(.L_x_78) ;  /* 0x0000018000027945 */ /* 0x000fe20003800200 */
[----:B--2---:R-:W-:-:S08]  /*5380*/  DADD R10, R4, -R10 ;  /* 0x00000000040a7229 */ /* 0x004fd0000000080a */
[----:B------:R-:W-:Y:S01]  /*5390*/  DMUL R10, R10, R2 ;  /* 0x000000020a0a7228 */ /* 0x000fe20000000000 */
[----:B------:R-:W-:-:S07]  /*53a0*/  IMAD.MOV.U32 R2, RZ, RZ, 0x1 ;  /* 0x00000001ff027424 */ /* 0x000fce00078e00ff */
[----:B------:R-:W-:-:S08]  /*53b0*/  DFMA R10, R10, R10, R22 ;  /* 0x0000000a0a0a722b */ /* 0x000fd00000000016 */
[----:B------:R-:W-:-:S06]  /*53c0*/  DMUL R8, R10, UR6 ;  /* 0x000000060a087c28 */ /* 0x000fcc0008000000 */
[----:B------:R-:W0:Y:S02]  /*53d0*/  MUFU.RCP64H R3, R9 ;  /* 0x0000000900037308 */ /* 0x000e240000001800 */
[----:B01----:R-:W-:-:S08]  /*53e0*/  DFMA R6, -R8, R2, 1 ;  /* 0x3ff000000806742b */ /* 0x003fd00000000102 */
        /* <DEDUP_REMOVED lines=16> */
.L_x_79:
[----:B------:R-:W-:Y:S05]  /*54f0*/  BSYNC.RECONVERGENT B2 ;  /* 0x0000000000027941 */ /* 0x000fea0003800200 */
.L_x_78:
[----:B------:R-:W0:Y:S02]  /*5500*/  LDC.64 R4, c[0x0][0x408] ;  /* 0x00010200ff047b82 */ /* 0x000e240000000a00 */
[----:B0-----:R-:W-:-:S05]  /*5510*/  IMAD.WIDE.U32 R4, R21, 0x8, R4 ;  /* 0x0000000815047825 */ /* 0x001fca00078e0004 */
[----:B------:R2:W-:Y:S01]  /*5520*/  REDG.E.ADD.F64.RN.STRONG.GPU desc[UR4][R4.64], R2 ;  /* 0x00000002040079a6 */ /* 0x0005e2000c12ff04 */
[----:B------:R-:W-:Y:S01]  /*5530*/  ISETP.NE.AND P0, PT, R21, R0, PT ;  /* 0x000000001500720c */ /* 0x000fe20003f05270 */
[----:B------:R-:W-:Y:S01]  /*5540*/  IMAD.MOV.U32 R9, RZ, RZ, R3 ;  /* 0x000000ffff097224 */ /* 0x000fe200078e0003 */
[----:B------:R-:W-:Y:S02]  /*5550*/  MOV R8, R2 ;  /* 0x0000000200087202 */ /* 0x000fe40000000f00 */
[----:B------:R-:W-:Y:S02]  /*5560*/  FSEL R12, R2, R12, !P0 ;  /* 0x0000000c020c7208 */ /* 0x000fe40004000000 */
[----:B------:R-:W-:-:S07]  /*5570*/  FSEL R13, R3, R13, !P0 ;  /* 0x0000000d030d7208 */ /* 0x000fce0004000000 */
.L_x_41:
[----:B------:R-:W-:Y:S05]  /*5580*/  BSYNC B4 ;  /* 0x0000000000047941 */ /* 0x000fea0003800000 */
.L_x_40:
[----:B------:R-:W-:-:S14]  /*5590*/  DSETP.GEU.AND P0, PT, R8, R12, PT ;  /* 0x0000000c0800722a */ /* 0x000fdc0003f0e000 */
[----:B------:R-:W-:Y:S05]  /*55a0*/  @P0 BRA `(.L_x_80) ;  /* 0x0000005000b00947 */ /* 0x000fea0003800000 */
[----:B------:R-:W-:Y:S02]  /*55b0*/  IMAD.MOV.U32 R12, RZ, RZ, R8 ;  /* 0x000000ffff0c7224 */ /* 0x000fe400078e0008 */
[----:B------:R-:W-:Y:S01]  /*55c0*/  IMAD.MOV.U32 R13, RZ, RZ, R9 ;  /* 0x000000ffff0d7224 */ /* 0x000fe200078e0009 */
[----:B------:R-:W-:Y:S06]  /*55d0*/  BRA `(.L_x_80) ;  /* 0x0000005000a47947 */ /* 0x000fec0003800000 */
.L_x_39:
[----:B------:R-:W-:Y:S01]  /*55e0*/  MOV R6, 0xcccccccd ;  /* 0xcccccccd00067802 */ /* 0x000fe20000000f00 */
[----:B------:R-:W-:Y:S01]  /*55f0*/  IMAD.MOV.U32 R7, RZ, RZ, 0x400ccccc ;  /* 0x400cccccff077424 */ /* 0x000fe200078e00ff */
[----:B------:R-:W-:Y:S01]  /*5600*/  MOV R13, 0x3fd80000 ;  /* 0x3fd80000000d7802 */ /* 0x000fe20000000f00 */
[----:B------:R-:W-:Y:S01]  /*5610*/  IMAD.MOV.U32 R12, RZ, RZ, 0x0 ;  /* 0x00000000ff0c7424 */ /* 0x000fe200078e00ff */
[----:B------:R-:W-:Y:S03]  /*5620*/  BSSY.RECONVERGENT B0, `(.L_x_81) ;  /* 0x000001e000007945 */ /* 0x000fe60003800200 */
[----:B------:R-:W-:-:S08]  /*5630*/  DFMA R6, R16, -R6, 40 ;  /* 0x404400001006742b */ /* 0x000fd00000000806 */
[----:B------:R-:W-:-:S06]  /*5640*/  DFMA R20, R16, R6, 15100 ;  /* 0x40cd7e001014742b */ /* 0x000fcc0000000006 */
[----:B------:R-:W0:Y:S04]  /*5650*/  MUFU.RSQ64H R7, R21 ;  /* 0x0000001500077308 */ /* 0x000e280000001c00 */
[----:B------:R-:W-:-:S05]  /*5660*/  VIADD R6, R21, 0xfcb00000 ;  /* 0xfcb0000015067836 */ /* 0x000fca0000000000 */
[----:B------:R-:W-:Y:S01]  /*5670*/  ISETP.GE.U32.AND P0, PT, R6, 0x7ca00000, PT ;  /* 0x7ca000000600780c */ /* 0x000fe20003f06070 */
[----:B0-----:R-:W-:-:S08]  /*5680*/  DMUL R8, R6, R6 ;  /* 0x0000000606087228 */ /* 0x001fd00000000000 */
[----:B------:R-:W-:-:S08]  /*5690*/  DFMA R8, R20, -R8, 1 ;  /* 0x3ff000001408742b */ /* 0x000fd00000000808 */
        /* <DEDUP_REMOVED lines=9> */
[----:B------:R-:W-:Y:S01]  /*5730*/  IMAD.MOV.U32 R29, RZ, RZ, R27 ;  /* 0x000000ffff1d7224 */ /* 0x000fe200078e001b */
[----:B------:R-:W-:Y:S01]  /*5740*/  MOV R14, R20 ;  /* 0x00000014000e7202 */ /* 0x000fe20000000f00 */
[----:B------:R-:W-:Y:S01]  /*5750*/  IMAD.MOV.U32 R30, RZ, RZ, R12 ;  /* 0x000000ffff1e7224 */ /* 0x000fe200078e000c */
[----:B------:R-:W-:Y:S01]  /*5760*/  MOV R32, R24 ;  /* 0x0000001800207202 */ /* 0x000fe20000000f00 */
[----:B------:R-:W-:Y:S01]  /*5770*/  IMAD.MOV.U32 R31, RZ, RZ, R21 ;  /* 0x000000ffff1f7224 */ /* 0x000fe200078e0015 */
[----:B------:R-:W-:Y:S01]  /*5780*/  MOV R34, 0x57e0 ;  /* 0x000057e000227802 */ /* 0x000fe20000000f00 */
[----:B------:R-:W-:Y:S02]  /*5790*/  IMAD.MOV.U32 R28, RZ, RZ, R26 ;  /* 0x000000ffff1c7224 */ /* 0x000fe400078e001a */
[----:B------:R-:W-:Y:S02]  /*57a0*/  IMAD.MOV.U32 R33, RZ, RZ, R25 ;  /* 0x000000ffff217224 */ /* 0x000fe400078e0019 */
[----:B------:R-:W-:-:S02]  /*57b0*/  IMAD.MOV.U32 R8, RZ, RZ, R6 ;  /* 0x000000ffff087224 */ /* 0x000fc400078e0006 */
[----:B------:R-:W-:-:S07]  /*57c0*/  IMAD.MOV.U32 R27, RZ, RZ, R9 ;  /* 0x000000ffff1b7224 */ /* 0x000fce00078e0009 */
[----:B------:R-:W-:Y:S05]  /*57d0*/  CALL.REL.NOINC `($__internal_2_$__cuda_sm20_dsqrt_rn_f64_mediumpath_v1) ;  /* 0x0000005800e87944 */ /* 0x000fea0003c00000 */
[----:B------:R-:W-:Y:S01]  /*57e0*/  MOV R18, R14 ;  /* 0x0000000e00127202 */ /* 0x000fe20000000f00 */
[----:B------:R-:W-:-:S07]  /*57f0*/  IMAD.MOV.U32 R19, RZ, RZ, R25 ;  /* 0x000000ffff137224 */ /* 0x000fce00078e0019 */
.L_x_82:
[----:B------:R-:W-:Y:S05]  /*5800*/  BSYNC.RECONVERGENT B0 ;  /* 0x0000000000007941 */ /* 0x000fea0003800200 */
.L_x_81:
[----:B------:R-:W-:Y:S01]  /*5810*/  UMOV UR6, 0x9999999a ;  /* 0x9999999a00067882 */ /* 0x000fe20000000000 */
[----:B------:R-:W-:Y:S01]  /*5820*/  UMOV UR7, 0x4020d999 ;  /* 0x4020d99900077882 */ /* 0x000fe20000000000 */
[----:B------:R-:W-:Y:S01]  /*5830*/  BSSY.RECONVERGENT B0, `(.L_x_83) ;  /* 0x0000029000007945 */ /* 0x000fe20003800200 */
[----:B------:R-:W-:Y:S01]  /*5840*/  DSETP.GE.AND P0, PT, R16, UR6, PT ;  /* 0x0000000610007e2a */ /* 0x000fe2000bf06000 */
[----:B------:R-:W-:-:S13]  /*5850*/  CS2R R6, SRZ ;  /* 0x0000000000067805 */ /* 0x000fda000001ff00 */
[----:B------:R-:W-:Y:S05]  /*5860*/  @P0 BRA `(.L_x_84) ;  /* 0x0000000000940947 */ /* 0x000fea0003800000 */
[----:B------:R-:W-:Y:S01]  /*5870*/  IMAD.MOV.U32 R6, RZ, RZ, 0x33333333 ;  /* 0x33333333ff067424 */ /* 0x000fe200078e00ff */
[----:B------:R-:W-:Y:S01]  /*5880*/  UMOV UR6, 0xcccccccd ;  /* 0xcccccccd00067882 */ /* 0x000fe20000000000 */
[----:B------:R-:W-:Y:S01]  /*5890*/  IMAD.MOV.U32 R7, RZ, RZ, 0x40113333 ;  /* 0x40113333ff077424 */ /* 0x000fe200078e00ff */
[----:B------:R-:W-:Y:S01]  /*58a0*/  UMOV UR7, 0x3ffccccc ;  /* 0x3ffccccc00077882 */ /* 0x000fe20000000000 */
[----:B------:R-:W-:Y:S01]  /*58b0*/  IMAD.MOV.U32 R12, RZ, RZ, 0x0 ;  /* 0x00000000ff0c7424 */ /* 0x000fe200078e00ff */
[----:B------:R-:W-:Y:S01]  /*58c0*/  BSSY.RECONVERGENT B2, `(.L_x_85) ;  /* 0x000001d000027945 */ /* 0x000fe20003800200 */
[----:B------:R-:W-:Y:S02]  /*58d0*/  IMAD.MOV.U32 R13, RZ, RZ, 0x3fd80000 ;  /* 0x3fd80000ff0d7424 */ /* 0x000fe400078e00ff */
[----:B------:R-:W-:-:S08]  /*58e0*/  DFMA R6, R16, UR6, R6 ;  /* 0x0000000610067c2b */ /* 0x000fd00008000006 */
[----:B------:R-:W-:-:S06]  /*58f0*/  DFMA R20, -R16, R6, 164 ;  /* 0x406480001014742b */ /* 0x000fcc0000000106 */
[----:B------:R-:W0:Y:S04]  /*5900*/  MUFU.RSQ64H R7, R21 ;  /* 0x0000001500077308 */ /* 0x000e280000001c00 */
[----:B------:R-:W-:-:S04]  /*5910*/  IADD3 R6, PT, PT, R21, -0x3500000, RZ ;  /* 0xfcb0000015067810 */ /* 0x000fc80007ffe0ff */
[----:B------:R-:W-:Y:S02]  /*5920*/  ISETP.GE.U32.AND P0, PT, R6, 0x7ca00000, PT ;  /* 0x7ca000000600780c */ /* 0x000fe40003f06070 */
[----:B0-----:R-:W-:-:S08]  /*5930*/  DMUL R8, R6, R6 ;  /* 0x0000000606087228 */ /* 0x001fd00000000000 */
[----:B------:R-:W-:-:S08]  /*5940*/  DFMA R8, R20, -R8, 1 ;  /* 0x3ff000001408742b */ /* 0x000fd00000000808 */
[----:B------:R-:W-:Y:S02]  /*5950*/  DFMA R12, R8, R12, 0.5 ;  /* 0x3fe00000080c742b */ /* 0x000fe4000000000c */
[----:B------:R-:W-:-:S08]  /*5960*/  DMUL R8, R6, R8 ;  /* 0x0000000806087228 */ /* 0x000fd00000000000 */
[----:B------:R-:W-:-:S08]  /*5970*/  DFMA R24, R12, R8, R6 ;  /* 0x000000080c18722b */ /* 0x000fd00000000006 */
[----:B------:R-:W-:Y:S02]  /*5980*/  DMUL R26, R20, R24 ;  /* 0x00000018141a7228 */ /* 0x000fe40000000000 */
[----:B------:R-:W-:Y:S01]  /*5990*/  VIADD R13, R25, 0xfff00000 ;  /* 0xfff00000190d7836 */ /* 0x000fe20000000000 */
[----:B------:R-:W-:-:S05]  /*59a0*/  MOV R12, R24 ;  /* 0x00000018000c7202 */ /* 0x000fca0000000f00 */
[----:B------:R-:W-:-:S08]  /*59b0*/  DFMA R28, R26, -R26, R20 ;  /* 0x8000001a1a1c722b */ /* 0x000fd00000000014 */
[----:B------:R-:W-:Y:S01]  /*59c0*/  DFMA R8, R28, R12, R26 ;  /* 0x0000000c1c08722b */ /* 0x000fe2000000001a */
[----:B------:R-:W-:Y:S10]  /*59d0*/  @!P0 BRA `(.L_x_86) ;  /* 0x00000000002c8947 */ /* 0x000ff40003800000 */
        /* <DEDUP_REMOVED lines=11> */
.L_x_86:
[----:B------:R-:W-:Y:S05]  /*5a90*/  BSYNC.RECONVERGENT B2 ;  /* 0x0000000000027941 */ /* 0x000fea0003800200 */
.L_x_85:
[----:B------:R-:W-:Y:S02]  /*5aa0*/  IMAD.MOV.U32 R6, RZ, RZ, R8 ;  /* 0x000000ffff067224 */ /* 0x000fe400078e0008 */
[----:B------:R-:W-:-:S07]  /*5ab0*/  IMAD.MOV.U32 R7, RZ, RZ, R9 ;  /* 0x000000ffff077224 */ /* 0x000fce00078e0009 */
.L_x_84:
[----:B------:R-:W-:Y:S05]  /*5ac0*/  BSYNC.RECONVERGENT B0 ;  /* 0x0000000000007941 */ /* 0x000fea0003800200 */
.L_x_83:
[----:B------:R-:W-:Y:S01]  /*5ad0*/  ISETP.GE.AND P0, PT, R15, R0, PT ;  /* 0x000000000f00720c */ /* 0x000fe20003f06270 */
[----:B------:R-:W-:Y:S01]  /*5ae0*/  BSSY B4, `(.L_x_87) ;  /* 0x00004d5000047945 */ /* 0x000fe20003800000 */
[----:B------:R-:W-:Y:S02]  /*5af0*/  CS2R R12, SRZ ;  /* 0x00000000000c7805 */ /* 0x000fe4000001ff00 */
[----:B------:R-:W-:-:S09]  /*5b00*/  CS2R R8, SRZ ;  /* 0x0000000000087805 */ /* 0x000fd2000001ff00 */
[----:B------:R-:W-:Y:S05]  /*5b10*/  @!P0 BRA `(.L_x_88) ;  /* 0x0000004c00448947 */ /* 0x000fea0003800000 */
[----:B------:R-:W-:Y:S01]  /*5b20*/  DADD R8, R22, 6 ;  /* 0x4018000016087429 */ /* 0x000fe20000000000 */
[----:B------:R-:W-:Y:S01]  /*5b30*/  UMOV UR6, 0xa0b5ed8d ;  /* 0xa0b5ed8d00067882 */ /* 0x000fe20000000000 */
[----:B------:R-:W-:Y:S01]  /*5b40*/  UMOV UR7, 0x3eb0c6f7 ;  /* 0x3eb0c6f700077882 */ /* 0x000fe20000000000 */
[----:B------:R-:W-:Y:S01]  /*5b50*/  HFMA2 R12, -RZ, RZ, -246.625, -0.0057220458984375 ;  /* 0xdbb59ddcff0c7431 */ /* 0x000fe200000001ff */
[----:B------:R-:W-:Y:S01]  /*5b60*/  DSETP.GTU.AND P0, PT, R16, UR6, PT ;  /* 0x0000000610007e2a */ /* 0x000fe2000bf0c000 */
[----:B------:R-:W-:Y:S01]  /*5b70*/  UMOV UR12, 0x50429b6d ;  /* 0x50429b6d000c7882 */ /* 0x000fe20000000000 */
[----:B------:R-:W-:Y:S01]  /*5b80*/  UMOV UR13, 0x3fe20dd7 ;  /* 0x3fe20dd7000d7882 */ /* 0x000fe20000000000 */
[----:B------:R-:W-:Y:S01]  /*5b90*/  IMAD.MOV.U32 R13, RZ, RZ, 0x404acc2e ;  /* 0x404acc2eff0d7424 */ /* 0x000fe200078e00ff */
[----:B------:R-:W-:Y:S01]  /*5ba0*/  DFMA R8, R22, R8, 10.5 ;  /* 0x402500001608742b */ /* 0x000fe20000000008 */
[----:B------:R-:W-:Y:S01]  /*5bb0*/  UMOV UR6, 0x837b4a23 ;  /* 0x837b4a2300067882 */ /* 0x000fe20000000000 */
[----:B------:R-:W-:Y:S01]  /*5bc0*/  UMOV UR7, 0x402acc2f ;  /* 0x402acc2f00077882 */ /* 0x000fe20000000000 */
[----:B------:R-:W-:Y:S01]  /*5bd0*/  DMUL R24, R4, UR12 ;  /* 0x0000000c04187c28 */ /* 0x000fe20008000000 */
[----:B------:R-:W-:Y:S01]  /*5be0*/  UMOV UR8, 0x0 ;  /* 0x0000000000087882 */ /* 0x000fe20000000000 */
[----:B------:R-:W-:Y:S01]  /*5bf0*/  DADD R4, R16, UR6 ;  /* 0x0000000610047e29 */ /* 0x000fe20008000000 */
[----:B------:R-:W-:Y:S01]  /*5c00*/  UMOV UR9, 0x40140000 ;  /* 0x4014000000097882 */ /* 0x000fe20000000000 */
[----:B------:R-:W-:Y:S01]  /*5c10*/  FSEL R20, R18, R6, !P0 ;  /* 0x0000000612147208 */ /* 0x000fe20004000000 */
[----:B------:R-:W-:Y:S01]  /*5c20*/  DFMA R8, R22, R8, 4.5 ;  /* 0x401200001608742b */ /* 0x000fe20000000008 */
[----:B------:R-:W-:Y:S01]  /*5c30*/  FSEL R21, R19, R7, !P0 ;  /* 0x0000000713157208 */ /* 0x000fe20004000000 */
[----:B------:R-:W-:Y:S01]  /*5c40*/  IMAD.MOV.U32 R32, RZ, RZ, 0x5e74299e ;  /* 0x5e74299eff207424 */ /* 0x000fe200078e00ff */
[----:B------:R-:W-:Y:S01]  /*5c50*/  UMOV UR10, 0x0 ;  /* 0x00000000000a7882 */ /* 0x000fe20000000000 */
[----:B------:R-:W-:Y:S01]  /*5c60*/  IMAD.MOV.U32 R33, RZ, RZ, 0x40299763 ;  /* 0x40299763ff217424 */ /* 0x000fe200078e00ff */
[----:B------:R-:W-:Y:S01]  /*5c70*/  UMOV UR11, 0x40240000 ;  /* 0x40240000000b7882 */ /* 0x000fe20000000000 */
[----:B------:R-:W-:Y:S01]  /*5c80*/  IMAD.MOV.U32 R26, RZ, RZ, -0x40181e04 ;  /* 0xbfe7e1fcff1a7424 */ /* 0x000fe200078e00ff */
[--C-:B------:R-:W-:Y:S01]  /*5c90*/  DFMA R6, R16, UR8, R12.reuse ;  /* 0x0000000810067c2b */ /* 0x100fe2000800000c */
[----:B------:R-:W-:Y:S01]  /*5ca0*/  IMAD.MOV.U32 R27, RZ, RZ, 0x40110f07 ;  /* 0x40110f07ff1b7424 */ /* 0x000fe200078e00ff */
[----:B------:R-:W-:Y:S01]  /*5cb0*/  DFMA R22, R22, R8, 0.5625 ;  /* 0x3fe200001616742b */ /* 0x000fe20000000008 */
[----:B------:R-:W-:Y:S01]  /*5cc0*/  MOV R28, 0x30941c82 ;  /* 0x30941c82001c7802 */ /* 0x000fe20000000f00 */
[----:B------:R-:W-:Y:S01]  /*5cd0*/  IMAD.MOV.U32 R8, RZ, RZ, 0x4eb9a177 ;  /* 0x4eb9a177ff087424 */ /* 0x000fe200078e00ff */
[C---:B------:R-:W-:Y:S01]  /*5ce0*/  DFMA R12, R16.reuse, UR10, R12 ;  /* 0x0000000a100c7c2b */ /* 0x040fe2000800000c */
[----:B------:R-:W-:Y:S01]  /*5cf0*/  IMAD.MOV.U32 R9, RZ, RZ, 0x40541923 ;  /* 0x40541923ff097424 */ /* 0x000fe200078e00ff */
[----:B------:R-:W-:Y:S01]  /*5d00*/  UMOV UR6, 0x3ed527e5 ;  /* 0x3ed527e500067882 */ /* 0x000fe20000000000 */
[----:B------:R-:W-:Y:S01]  /*5d10*/  IMAD.MOV.U32 R29, RZ, RZ, 0x402996d3 ;  /* 0x402996d3ff1d7424 */ /* 0x000fe200078e00ff */
[----:B------:R-:W-:Y:S01]  /*5d20*/  UMOV UR7, 0x4056111d ;  /* 0x4056111d00077882 */ /* 0x000fe20000000000 */
[----:B------:R-:W-:Y:S01]  /*5d30*/  UMOV UR12, 0x4775e05 ;  /* 0x04775e05000c7882 */ /* 0x000fe20000000000 */
[----:B------:R-:W-:Y:S01]  /*5d40*/  UMOV UR13, 0x3fd45f81 ;  /* 0x3fd45f81000d7882 */ /* 0x000fe20000000000 */
[C---:B------:R-:W-:Y:S01]  /*5d50*/  DFMA R8, R16.reuse, UR10, R8 ;  /* 0x0000000a10087c2b */ /* 0x040fe20008000008 */
[----:B------:R-:W-:Y:S01]  /*5d60*/  UMOV UR10, 0x510327d3 ;  /* 0x510327d3000a7882 */ /* 0x000fe20000000000 */
[----:B------:R-:W-:Y:S01]  /*5d70*/  UMOV UR11, 0x3ffe8f41 ;  /* 0x3ffe8f41000b7882 */ /* 0x000fe20000000000 */
[----:B------:R-:W-:Y:S01]  /*5d80*/  UMOV UR8, 0xe99f6b6b ;  /* 0xe99f6b6b00087882 */ /* 0x000fe20000000000 */
[----:B------:R-:W-:Y:S01]  /*5d90*/  UMOV UR9, 0x3ff45f80 ;  /* 0x3ff45f8000097882 */ /* 0x000fe20000000000 */
[C---:B------:R-:W-:Y:S01]  /*5da0*/  DFMA R32, R16.reuse, UR10, R32 ;  /* 0x0000000a10207c2b */ /* 0x040fe20008000020 */
[----:B------:R-:W-:Y:S01]  /*5db0*/  UMOV UR10, 0x79a6b50b ;  /* 0x79a6b50b000a7882 */ /* 0x000fe20000000000 */
[C---:B------:R-:W-:Y:S01]  /*5dc0*/  DFMA R4, R16.reuse, R4, UR6 ;  /* 0x0000000610047e2b */ /* 0x040fe20008000004 */
[----:B------:R-:W-:Y:S01]  /*5dd0*/  UMOV UR11, 0x4070a4c7 ;  /* 0x4070a4c7000b7882 */ /* 0x000fe20000000000 */
[C---:B------:R-:W-:Y:S01]  /*5de0*/  DFMA R26, R16.reuse, UR12, R26 ;  /* 0x0000000c101a7c2b */ /* 0x040fe2000800001a */
[----:B------:R-:W-:Y:S01]  /*5df0*/  UMOV UR6, 0x64c2f838 ;  /* 0x64c2f83800067882 */ /* 0x000fe20000000000 */
[C---:B------:R-:W-:Y:S01]  /*5e00*/  DFMA R28, R16.reuse, UR8, R28 ;  /* 0x00000008101c7c2b */ /* 0x040fe2000800001c */
[----:B------:R-:W-:Y:S01]  /*5e10*/  UMOV UR7, 0x4070d4aa ;  /* 0x4070d4aa00077882 */ /* 0x000fe20000000000 */
[C---:B------:R-:W-:Y:S01]  /*5e20*/  DFMA R6, R16.reuse, R6, UR10 ;  /* 0x0000000a10067e2b */ /* 0x040fe20008000006 */
[----:B------:R-:W-:Y:S01]  /*5e30*/  UMOV UR10, 0x3f52fc26 ;  /* 0x3f52fc26000a7882 */ /* 0x000fe20000000000 */
[----:B------:R-:W-:Y:S01]  /*5e40*/  UMOV UR11, 0x4057306f ;  /* 0x4057306f000b7882 */ /* 0x000fe20000000000 */
[----:B------:R-:W-:Y:S01]  /*5e50*/  UMOV UR8, 0xb1c432ca ;  /* 0xb1c432ca00087882 */ /* 0x000fe20000000000 */
[----:B------:R-:W-:Y:S01]  /*5e60*/  UMOV UR9, 0x4077132e ;  /* 0x4077132e00097882 */ /* 0x000fe20000000000 */
[C---:B------:R-:W-:Y:S01]  /*5e70*/  DFMA R8, R16.reuse, R8, UR6 ;  /* 0x0000000610087e2b */ /* 0x040fe20008000008 */
[----:B------:R-:W-:Y:S01]  /*5e80*/  UMOV UR6, 0x2c7b890d ;  /* 0x2c7b890d00067882 */ /* 0x000fe20000000000 */
[C---:B------:R-:W-:Y:S01]  /*5e90*/  DFMA R12, R16.reuse, R12, UR10 ;  /* 0x0000000a100c7e2b */ /* 0x040fe2000800000c */
[----:B------:R-:W-:Y:S01]  /*5ea0*/  UMOV UR7, 0x403bf07d ;  /* 0x403bf07d00077882 */ /* 0x000fe20000000000 */
[----:B------:R-:W-:Y:S01]  /*5eb0*/  UMOV UR10, 0xba3443d4 ;  /* 0xba3443d4000a7882 */ /* 0x000fe20000000000 */
[----:B------:R-:W-:Y:S01]  /*5ec0*/  UMOV UR11, 0x404c6883 ;  /* 0x404c6883000b7882 */ /* 0x000fe20000000000 */
[C---:B------:R-:W-:Y:S01]  /*5ed0*/  DFMA R4, R16.reuse, R4, UR8 ;  /* 0x0000000810047e2b */ /* 0x040fe20008000004 */
        /* <DEDUP_REMOVED lines=14> */
[C---:B------:R-:W-:Y:S01]  /*5fc0*/  DFMA R12, R16.reuse, R12, UR10 ;  /* 0x0000000a100c7e2b */ /* 0x040fe2000800000c */
        /* <DEDUP_REMOVED lines=37> */
[----:B------:R-:W0:Y:S01]  /*6220*/  LDC.64 R124, c[0x0][0x408] ;  /* 0x00010200ff7c7b82 */ /* 0x000e220000000a00 */
[C---:B------:R-:W-:Y:S01]  /*6230*/  DFMA R12, R16.reuse, R28, UR10 ;  /* 0x0000000a100c7e2b */ /* 0x040fe2000800001c */
[----:B------:R-:W-:Y:S01]  /*6240*/  UMOV UR12, 0x476f2a5a ;  /* 0x476f2a5a000c7882 */ /* 0x000fe20000000000 */
[----:B------:R-:W-:Y:S01]  /*6250*/  UMOV UR13, 0x4024ed38 ;  /* 0x4024ed38000d7882 */ /* 0x000fe20000000000 */
[----:B------:R-:W-:Y:S01]  /*6260*/  UMOV UR8, 0x94467382 ;  /* 0x9446738200087882 */ /* 0x000fe20000000000 */
[----:B------:R-:W-:Y:S01]  /*6270*/  UMOV UR9, 0x407342f6 ;  /* 0x407342f600097882 */ /* 0x000fe20000000000 */
[----:B------:R-:W-:Y:S01]  /*6280*/  UMOV UR10, 0x70a3d70a ;  /* 0x70a3d70a000a7882 */ /* 0x000fe20000000000 */
[----:B------:R-:W-:Y:S01]  /*6290*/  UMOV UR11, 0x405f263d ;  /* 0x405f263d000b7882 */ /* 0x000fe20000000000 */
[----:B------:R-:W1:Y:S01]  /*62a0*/  LDC.64 R122, c[0x0][0x3f8] ;  /* 0x0000fe00ff7a7b82 */ /* 0x000e620000000a00 */
        /* <DEDUP_REMOVED lines=29> */
[----:B------:R-:W-:Y:S01]  /*6480*/  UMOV UR7, 0x408c3273 ;  /* 0x408c327300077882 */ /* 0x000fe20000000000 */
[C---:B------:R-:W-:Y:S01]  /*6490*/  DFMA R32, R16.reuse, R32, -UR10 ;  /* 0x8000000a10207e2b */ /* 0x040fe20008000020 */
[----:B------:R-:W-:Y:S01]  /*64a0*/  UMOV UR10, 0xc779a6b5 ;  /* 0xc779a6b5000a7882 */ /* 0x000fe20000000000 */
[----:B------:R-:W-:Y:S01]  /*64b0*/  UMOV UR11, 0x40812b29 ;  /* 0x40812b29000b7882 */ /* 0x000fe20000000000 */
[C---:B------:R-:W-:Y:S01]  /*64c0*/  DFMA R6, R16.reuse, R6, UR6 ;  /* 0x0000000610067e2b */ /* 0x040fe20008000006 */
[C---:B0-----:R-:W-:Y:S01]  /*64d0*/  IMAD.WIDE.U32 R124, R0.reuse, 0x8, R124 ;  /* 0x00000008007c7825 */ /* 0x041fe200078e007c */
[C---:B------:R-:W-:Y:S01]  /*64e0*/  DFMA R4, R16.reuse, R4, UR8 ;  /* 0x0000000810047e2b */ /* 0x040fe20008000004 */
[----:B------:R-:W-:Y:S01]  /*64f0*/  UMOV UR6, 0x559b3d08 ;  /* 0x559b3d0800067882 */ /* 0x000fe20000000000 */
[C---:B------:R-:W-:Y:S01]  /*6500*/  DFMA R12, R16.reuse, R12, UR10 ;  /* 0x0000000a100c7e2b */ /* 0x040fe2000800000c */
[----:B------:R-:W-:Y:S01]  /*6510*/  UMOV UR10, 0xd07c84b6 ;  /* 0xd07c84b6000a7882 */ /* 0x000fe20000000000 */
[----:B------:R-:W-:Y:S01]  /*6520*/  UMOV UR11, 0x404115b3 ;  /* 0x404115b3000b7882 */ /* 0x000fe20000000000 */
[----:B-1----:R-:W-:Y:S01]  /*6530*/  IMAD.WIDE.U32 R122, R0, 0x8, R122 ;  /* 0x00000008007a7825 */ /* 0x002fe200078e007a */
[----:B------:R-:W-:Y:S01]  /*6540*/  UMOV UR7, 0x4071019f ;  /* 0x4071019f00077882 */ /* 0x000fe20000000000 */
[----:B------:R-:W-:Y:S01]  /*6550*/  UMOV UR8, 0x2d0e5604 ;  /* 0x2d0e560400087882 */ /* 0x000fe20000000000 */
[----:B------:R-:W-:Y:S01]  /*6560*/  UMOV UR9, 0x406a75b2 ;  /* 0x406a75b200097882 */ /* 0x000fe20000000000 */
[----:B------:R-:W-:Y:S01]  /*6570*/  DFMA R32, R16, R32, -UR10 ;  /* 0x8000000a10207e2b */ /* 0x000fe20008000020 */
[----:B------:R-:W-:Y:S01]  /*6580*/  UMOV UR10, 0xa0275254 ;  /* 0xa0275254000a7882 */ /* 0x000fe20000000000 */
[----:B------:R-:W-:Y:S01]  /*6590*/  UMOV UR11, 0x40633089 ;  /* 0x40633089000b7882 */ /* 0x000fe20000000000 */
[----:B------:R-:W-:Y:S01]  /*65a0*/  MOV R126, R124 ;  /* 0x0000007c007e7202 */ /* 0x000fe20000000f00 */
[----:B------:R-:W-:Y:S01]  /*65b0*/  DMUL R24, R24, R2 ;  /* 0x0000000218187228 */ /* 0x000fe20000000000 */
[----:B------:R-:W-:Y:S01]  /*65c0*/  BSSY B3, `(.L_x_88) ;  /* 0x0000426000037945 */ /* 0x000fe20003800000 */
[C---:B------:R-:W-:Y:S01]  /*65d0*/  DFMA R34, R16.reuse, R6, UR8 ;  /* 0x0000000810227e2b */ /* 0x040fe20008000006 */
[----:B------:R-:W-:Y:S01]  /*65e0*/  IMAD.MOV.U32 R124, RZ, RZ, R122 ;  /* 0x000000ffff7c7224 */ /* 0x000fe200078e007a */
[C---:B------:R-:W-:Y:S01]  /*65f0*/  DFMA R38, R16.reuse, R4, UR6 ;  /* 0x0000000610267e2b */ /* 0x040fe20008000004 */
[----:B------:R-:W-:Y:S01]  /*6600*/  IADD3 R122, PT, PT, -R15, R0, RZ ;  /* 0x000000000f7a7210 */ /* 0x000fe20007ffe1ff */
[----:B------:R-:W-:Y:S01]  /*6610*/  DFMA R36, R16, R12, UR10 ;  /* 0x0000000a10247e2b */ /* 0x000fe2000800000c */
[----:B------:R-:W-:Y:S01]  /*6620*/  IMAD.MOV.U32 R176, RZ, RZ, 0x1 ;  /* 0x00000001ffb07424 */ /* 0x000fe200078e00ff */
[----:B------:R-:W-:Y:S01]  /*6630*/  MOV R178, 0x1 ;  /* 0x0000000100b27802 */ /* 0x000fe20000000f00 */
[----:B------:R-:W-:Y:S01]  /*6640*/  IMAD.MOV.U32 R14, RZ, RZ, -0x1 ;  /* 0xffffffffff0e7424 */ /* 0x000fe200078e00ff */
[----:B------:R-:W-:Y:S01]  /*6650*/  CS2R R12, SRZ ;  /* 0x00000000000c7805 */ /* 0x000fe2000001ff00 */
[----:B------:R-:W-:-:S07]  /*6660*/  IMAD.MOV.U32 R177, RZ, RZ, 0x1 ;  /* 0x00000001ffb17424 */ /* 0x000fce00078e00ff */
.L_x_158:
[----:B------:R-:W-:Y:S02]  /*6670*/  IMAD.MOV.U32 R6, RZ, RZ, R124 ;  /* 0x000000ffff067224 */ /* 0x000fe400078e007c */
[----:B------:R-:W-:-:S05]  /*6680*/  IMAD.MOV.U32 R7, RZ, RZ, R123 ;  /* 0x000000ffff077224 */ /* 0x000fca00078e007b */
[----:B0-----:R-:W2:Y:S01]  /*6690*/  LDG.E.64 R4, desc[UR4][R6.64] ;  /* 0x0000000406047981 */ /* 0x001ea2000c1e1b00 */
[----:B------:R-:W-:Y:S05]  /*66a0*/  YIELD ;  /* 0x0000000000007946 */ /* 0x000fea0003800000 */
[----:B------:R-:W-:Y:S01]  /*66b0*/  BSSY.RECONVERGENT B2, `(.L_x_89) ;  /* 0x0000407000027945 */ /* 0x000fe20003800200 */
[----:B------:R-:W-:Y:S02]  /*66c0*/  DMUL R58, R16, R16 ;  /* 0x00000010103a7228 */ /* 0x000fe40000000000 */
[----:B--2---:R-:W-:-:S08]  /*66d0*/  DADD R4, R4, -R10 ;  /* 0x0000000004047229 */ /* 0x004fd0000000080a */
[----:B------:R-:W-:-:S08]  /*66e0*/  DMUL R8, R4, R2 ;  /* 0x0000000204087228 */ /* 0x000fd00000000000 */
[C---:B------:R-:W-:Y:S02]  /*66f0*/  DSETP.GE.AND P0, PT, |R8|.reuse, R18, PT ;  /* 0x000000120800722a */ /* 0x040fe40003f06200 */
[----:B------:R-:W-:-:S12]  /*6700*/  DMUL R56, R8, R8 ;  /* 0x0000000808387228 */ /* 0x000fd80000000000 */
[----:B------:R-:W-:Y:S05]  /*6710*/  @!P0 BRA `(.L_x_90) ;  /* 0x00000000006c8947 */ /* 0x000fea0003800000 */
[----:B------:R-:W-:Y:S01]  /*6720*/  DADD R56, R58, R56 ;  /* 0x000000003a387229 */ /* 0x000fe20000000038 */
[----:B------:R-:W-:Y:S01]  /*6730*/  IMAD.MOV.U32 R4, RZ, RZ, 0x1 ;  /* 0x00000001ff047424 */ /* 0x000fe200078e00ff */
[----:B------:R-:W-:Y:S01]  /*6740*/  UMOV UR6, 0x50429b6d ;  /* 0x50429b6d00067882 */ /* 0x000fe20000000000 */
[----:B------:R-:W-:Y:S01]  /*6750*/  UMOV UR7, 0x3fe20dd7 ;  /* 0x3fe20dd700077882 */ /* 0x000fe20000000000 */
[----:B------:R-:W-:Y:S01]  /*6760*/  BSSY.RECONVERGENT B5, `(.L_x_91) ;  /* 0x0000015000057945 */ /* 0x000fe20003800200 */
[----:B------:R-:W-:Y:S01]  /*6770*/  DMUL R110, R16, UR6 ;  /* 0x00000006106e7c28 */ /* 0x000fe20008000000 */
[----:B------:R-:W0:Y:S09]  /*6780*/  MUFU.RCP64H R5, R57 ;  /* 0x0000003900057308 */ /* 0x000e320000001800 */
        /* <DEDUP_REMOVED lines=18> */
.L_x_92:
[----:B------:R-:W-:Y:S05]  /*68b0*/  BSYNC.RECONVERGENT B5 ;  /* 0x0000000000057941 */ /* 0x000fea0003800200 */
.L_x_91:
[----:B------:R-:W-:Y:S05]  /*68c0*/  BRA `(.L_x_93) ;  /* 0x0000003c00947947 */ /* 0x000fea0003800000 */
.L_x_90:
[----:B------:R-:W-:-:S14]  /*68d0*/  DSETP.GE.AND P0, PT, |R8|, R20, PT ;  /* 0x000000140800722a */ /* 0x000fdc0003f06200 */
[----:B------:R-:W-:Y:S05]  /*68e0*/  @!P0 BRA `(.L_x_94) ;  /* 0x0000000000ac8947 */ /* 0x000fea0003800000 */
[C---:B------:R-:W-:Y:S01]  /*68f0*/  DADD R4, R58.reuse, R58 ;  /* 0x000000003a047229 */ /* 0x040fe2000000003a */
[----:B------:R-:W-:Y:S01]  /*6900*/  ISETP.NE.AND P0, PT, R176, RZ, PT ;  /* 0x000000ffb000720c */ /* 0x000fe20003f05270 */
[----:B------:R-:W-:Y:S01]  /*6910*/  DADD R6, R58, 0.5 ;  /* 0x3fe000003a067429 */ /* 0x000fe20000000000 */
[----:B------:R-:W-:Y:S01]  /*6920*/  UMOV UR6, 0x50429b6d ;  /* 0x50429b6d00067882 */ /* 0x000fe20000000000 */
[----:B------:R-:W-:Y:S01]  /*6930*/  UMOV UR7, 0x3fe20dd7 ;  /* 0x3fe20dd700077882 */ /* 0x000fe20000000000 */
[----:B------:R-:W-:Y:S03]  /*6940*/  BSSY.RECONVERGENT B5, `(.L_x_95) ;  /* 0x0000020000057945 */ /* 0x000fe60003800200 */
[----:B------:R-:W-:Y:S02]  /*6950*/  DADD R4, R4, -1 ;  /* 0xbff0000004047429 */ /* 0x000fe40000000000 */
[----:B------:R-:W-:-:S02]  /*6960*/  DMUL R8, R6, R6 ;  /* 0x0000000606087228 */ /* 0x000fc40000000000 */
[----:B------:R-:W-:Y:S02]  /*6970*/  FSEL R132, R132, R6, !P0 ;  /* 0x0000000684847208 */ /* 0x000fe40004000000 */
[----:B------:R-:W-:-:S04]  /*6980*/  FSEL R133, R133, R7, !P0 ;  /* 0x0000000785857208 */ /* 0x000fc80004000000 */
[----:B------:R-:W-:Y:S02]  /*6990*/  FSEL R128, R128, R4, !P0 ;  /* 0x0000000480807208 */ /* 0x000fe40004000000 */
[----:B------:R-:W-:Y:S02]  /*69a0*/  FSEL R129, R129, R5, !P0 ;  /* 0x0000000581817208 */ /* 0x000fe40004000000 */
[----:B------:R-:W-:Y:S02]  /*69b0*/  FSEL R130, R130, R8, !P0 ;  /* 0x0000000882827208 */ /* 0x000fe40004000000 */
[----:B------:R-:W-:Y:S02]  /*69c0*/  FSEL R131, R131, R9, !P0 ;  /* 0x0000000983837208 */ /* 0x000fe40004000000 */
[----:B------:R-:W-:-:S08]  /*69d0*/  DADD R4, R56, R128 ;  /* 0x0000000038047229 */ /* 0x000fd00000000080 */
[----:B------:R-:W-:Y:S01]  /*69e0*/  DFMA R60, R56, R4, R130 ;  /* 0x00000004383c722b */ /* 0x000fe20000000082 */
[----:B------:R-:W-:-:S05]  /*69f0*/  MOV R4, 0x1 ;  /* 0x0000000100047802 */ /* 0x000fca0000000f00 */
[----:B------:R-:W0:Y:S02]  /*6a00*/  MUFU.RCP64H R5, R61 ;  /* 0x0000003d00057308 */ /* 0x000e240000001800 */
[----:B0-----:R-:W-:-:S08]  /*6a10*/  DFMA R8, -R60, R4, 1 ;  /* 0x3ff000003c08742b */ /* 0x001fd00000000104 */
[----:B------:R-:W-:-:S08]  /*6a20*/  DFMA R8, R8, R8, R8 ;  /* 0x000000080808722b */ /* 0x000fd00000000008 */
[----:B------:R-:W-:-:S08]  /*6a30*/  DFMA R8, R4, R8, R4 ;  /* 0x000000080408722b */ /* 0x000fd00000000004 */
[----:B------:R-:W-:-:S08]  /*6a40*/  DFMA R4, -R60, R8, 1 ;  /* 0x3ff000003c04742b */ /* 0x000fd00000000108 */
[----:B------:R-:W-:-:S08]  /*6a50*/  DFMA R4, R8, R4, R8 ;  /* 0x000000040804722b */ /* 0x000fd00000000008 */
[----:B------:R-:W-:-:S08]  /*6a60*/  DMUL R8, R4, UR6 ;  /* 0x0000000604087c28 */ /* 0x000fd00008000000 */
[----:B------:R-:W-:-:S08]  /*6a70*/  DFMA R58, -R60, R8, UR6 ;  /* 0x000000063c3a7e2b */ /* 0x000fd00008000108 */
[----:B------:R-:W-:-:S10]  /*6a80*/  DFMA R4, R4, R58, R8 ;  /* 0x0000003a0404722b */ /* 0x000fd40000000008 */
[----:B------:R-:W-:-:S05]  /*6a90*/  FFMA R8, RZ, R61, R5 ;  /* 0x0000003dff087223 */ /* 0x000fca0000000005 */
[----:B------:R-:W-:-:S13]  /*6aa0*/  FSETP.GT.AND P1, PT, |R8|, 1.469367938527859385e-39, PT ;  /* 0x001000000800780b */ /* 0x000fda0003f24200 */
[----:B------:R-:W-:Y:S05]  /*6ab0*/  @P1 BRA `(.L_x_96) ;  /* 0x0000000000201947 */ /* 0x000fea0003800000 */
        /* <DEDUP_REMOVED lines=8> */
.L_x_96:
[----:B------:R-:W-:Y:S05]  /*6b40*/  BSYNC.RECONVERGENT B5 ;  /* 0x0000000000057941 */ /* 0x000fea0003800200 */
.L_x_95:
[----:B------:R-:W-:Y:S01]  /*6b50*/  DMUL R4, R16, R4 ;  /* 0x0000000410047228 */ /* 0x000fe20000000000 */
[----:B------:R-:W-:Y:S01]  /*6b60*/  IMAD.MOV.U32 R176, RZ, RZ, RZ ;  /* 0x000000ffffb07224 */ /* 0x000fe200078e00ff */
[----:B------:R-:W-:-:S08]  /*6b70*/  DADD R56, R56, R132 ;  /* 0x0000000038387229 */ /* 0x000fd00000000084 */
[----:B------:R-:W-:Y:S01]  /*6b80*/  DMUL R4, R4, R56 ;  /* 0x0000003804047228 */ /* 0x000fe20000000000 */
[----:B------:R-:W-:Y:S10]  /*6b90*/  BRA `(.L_x_93) ;  /* 0x0000003800e07947 */ /* 0x000ff40003800000 */
.L_x_94:
[----:B------:R-:W-:Y:S01]  /*6ba0*/  UMOV UR6, 0x33333333 ;  /* 0x3333333300067882 */ /* 0x000fe20000000000 */
[----:B------:R-:W-:Y:S02]  /*6bb0*/  UMOV UR7, 0x401b3333 ;  /* 0x401b333300077882 */ /* 0x000fe40000000000 */
[C---:B------:R-:W-:Y:S01]  /*6bc0*/  DADD R4, -R16.reuse, UR6 ;  /* 0x0000000610047e29 */ /* 0x040fe20008000100 */
[----:B------:R-:W-:Y:S01]  /*6bd0*/  UMOV UR6, 0xa0b5ed8d ;  /* 0xa0b5ed8d00067882 */ /* 0x000fe20000000000 */
[----:B------:R-:W-:Y:S02]  /*6be0*/  UMOV UR7, 0x3eb0c6f7 ;  /* 0x3eb0c6f700077882 */ /* 0x000fe40000000000 */
[----:B------:R-:W-:-:S06]  /*6bf0*/  DSETP.GTU.AND P0, PT, R16, UR6, PT ;  /* 0x0000000610007e2a */ /* 0x000fcc000bf0c000 */
[----:B------:R-:W-:Y:S02]  /*6c00*/  FSEL R4, R18, R4, !P0 ;  /* 0x0000000412047208 */ /* 0x000fe40004000000 */
[----:B------:R-:W-:-:S06]  /*6c10*/  FSEL R5, R19, R5, !P0 ;  /* 0x0000000513057208 */ /* 0x000fcc0004000000 */
[----:B------:R-:W-:-:S14]  /*6c20*/  DSETP.GE.AND P0, PT, |R8|, R4, PT ;  /* 0x000000040800722a */ /* 0x000fdc0003f06200 */
[----:B------:R-:W-:Y:S05]  /*6c30*/  @!P0 BRA `(.L_x_97) ;  /* 0x0000000000e48947 */ /* 0x000fea0003800000 */
[----:B------:R-:W-:Y:S01]  /*6c40*/  ISETP.NE.AND P0, PT, R177, RZ, PT ;  /* 0x000000ffb100720c */ /* 0x000fe20003f05270 */
[----:B------:R-:W-:-:S12]  /*6c50*/  BSSY.RECONVERGENT B0, `(.L_x_98) ;  /* 0x0000013000007945 */ /* 0x000fd80003800200 */
[----:B------:R-:W-:Y:S05]  /*6c60*/  @!P0 BRA `(.L_x_99) ;  /* 0x0000000000448947 */ /* 0x000fea0003800000 */
[----:B------:R-:W-:Y:S01]  /*6c70*/  MOV R40, 0x0 ;  /* 0x0000000000287802 */ /* 0x000fe20000000f00 */
[----:B------:R-:W-:Y:S01]  /*6c80*/  IMAD.MOV.U32 R41, RZ, RZ, 0x40100000 ;  /* 0x40100000ff297424 */ /* 0x000fe200078e00ff */
[C---:B------:R-:W-:Y:S01]  /*6c90*/  DADD R6, R58.reuse, 5.5 ;  /* 0x401600003a067429 */ /* 0x040fe20000000000 */
[----:B------:R-:W-:Y:S01]  /*6ca0*/  IMAD.MOV.U32 R44, RZ, RZ, 0x0 ;  /* 0x00000000ff2c7424 */ /* 0x000fe200078e00ff */
[----:B------:R-:W-:Y:S01]  /*6cb0*/  MOV R46, 0x0 ;  /* 0x00000000002e7802 */ /* 0x000fe20000000f00 */
[----:B------:R-:W-:Y:S02]  /*6cc0*/  IMAD.MOV.U32 R45, RZ, RZ, 0x40180000 ;  /* 0x40180000ff2d7424 */ /* 0x000fe400078e00ff */
[CC--:B------:R-:W-:Y:S01]  /*6cd0*/  DFMA R4, R58.reuse, R40.reuse, 6 ;  /* 0x401800003a04742b */ /* 0x0c0fe20000000028 */
[----:B------:R-:W-:Y:S01]  /*6ce0*/  IMAD.MOV.U32 R47, RZ, RZ, 0x40080000 ;  /* 0x40080000ff2f7424 */ /* 0x000fe200078e00ff */
[C---:B------:R-:W-:Y:S02]  /*6cf0*/  DFMA R40, R58.reuse, R40, -6 ;  /* 0xc01800003a28742b */ /* 0x040fe40000000028 */
[----:B------:R-:W-:-:S02]  /*6d00*/  DFMA R6, R58, R6, 8.25 ;  /* 0x402080003a06742b */ /* 0x000fc40000000006 */
[C---:B------:R-:W-:Y:S02]  /*6d10*/  DFMA R44, R58.reuse, -R44, 6 ;  /* 0x401800003a2c742b */ /* 0x040fe4000000082c */
[C---:B------:R-:W-:Y:S02]  /*6d20*/  DFMA R46, R58.reuse, R46, 1 ;  /* 0x3ff000003a2e742b */ /* 0x040fe4000000002e */
[C---:B------:R-:W-:Y:S02]  /*6d30*/  DFMA R4, R58.reuse, R4, 9 ;  /* 0x402200003a04742b */ /* 0x040fe40000000004 */
[C---:B------:R-:W-:Y:S02]  /*6d40*/  DFMA R42, R58.reuse, R6, 1.875 ;  /* 0x3ffe00003a2a742b */ /* 0x040fe40000000006 */
[C---:B------:R-:W-:Y:S02]  /*6d50*/  DFMA R44, -R58.reuse, R44, 10.5 ;  /* 0x402500003a2c742b */ /* 0x040fe4000000012c */
[----:B------:R-:W-:-:S02]  /*6d60*/  DFMA R46, R58, R46, 5.25 ;  /* 0x401500003a2e742b */ /* 0x000fc4000000002e */
[----:B------:R-:W-:-:S11]  /*6d70*/  DFMA R48, R58, R4, -4.5 ;  /* 0xc01200003a30742b */ /* 0x000fd60000000004 */
.L_x_99:
[----:B------:R-:W-:Y:S05]  /*6d80*/  BSYNC.RECONVERGENT B0 ;  /* 0x0000000000007941 */ /* 0x000fea0003800200 */
.L_x_98:
[C---:B------:R-:W-:Y:S01]  /*6d90*/  DADD R4, R56.reuse, R40 ;  /* 0x0000000038047229 */ /* 0x040fe20000000028 */
[----:B------:R-:W-:Y:S01]  /*6da0*/  UMOV UR6, 0x50429b6d ;  /* 0x50429b6d00067882 */ /* 0x000fe20000000000 */
[----:B------:R-:W-:Y:S01]  /*6db0*/  UMOV UR7, 0x3fe20dd7 ;  /* 0x3fe20dd700077882 */ /* 0x000fe20000000000 */
[----:B------:R-:W-:Y:S05]  /*6dc0*/  BSSY.RECONVERGENT B5, `(.L_x_100) ;  /* 0x0000019000057945 */ /* 0x000fea0003800200 */
[----:B------:R-:W-:-:S08]  /*6dd0*/  DFMA R4, R56, R4, R44 ;  /* 0x000000043804722b */ /* 0x000fd0000000002c */
[----:B------:R-:W-:-:S08]  /*6de0*/  DFMA R4, R56, R4, R48 ;  /* 0x000000043804722b */ /* 0x000fd00000000030 */
[----:B------:R-:W-:Y:S01]  /*6df0*/  DFMA R58, R56, R4, R22 ;  /* 0x00000004383a722b */ /* 0x000fe20000000016 */
[----:B------:R-:W-:-:S05]  /*6e00*/  IMAD.MOV.U32 R4, RZ, RZ, 0x1 ;  /* 0x00000001ff047424 */ /* 0x000fca00078e00ff */
        /* <DEDUP_REMOVED lines=13> */
[----:B------:R-:W-:Y:S01]  /*6ee0*/  MOV R9, R59 ;  /* 0x0000003b00097202 */ /* 0x000fe20000000f00 */
[----:B------:R-:W-:Y:S01]  /*6ef0*/  IMAD.MOV.U32 R110, RZ, RZ, 0x50429b6d ;  /* 0x50429b6dff6e7424 */ /* 0x000fe200078e00ff */
[----:B------:R-:W-:Y:S01]  /*6f00*/  MOV R152, 0x6f30 ;  /* 0x00006f3000987802 */ /* 0x000fe20000000f00 */
[----:B------:R-:W-:-:S07]  /*6f10*/  IMAD.MOV.U32 R111, RZ, RZ, 0x3fe20dd7 ;  /* 0x3fe20dd7ff6f7424 */ /* 0x000fce00078e00ff */
[----:B------:R-:W-:Y:S05]  /*6f20*/  CALL.REL.NOINC `($__internal_1_$__cuda_sm20_div_rn_f64_full) ;  /* 0x0000003c00a47944 */ /* 0x000fea0003c00000 */
[----:B------:R-:W-:Y:S01]  /*6f30*/  IMAD.MOV.U32 R4, RZ, RZ, R8 ;  /* 0x000000ffff047224 */ /* 0x000fe200078e0008 */
[----:B------:R-:W-:-:S07]  /*6f40*/  MOV R5, R9 ;  /* 0x0000000900057202 */ /* 0x000fce0000000f00 */
.L_x_101:
[----:B------:R-:W-:Y:S05]  /*6f50*/  BSYNC.RECONVERGENT B5 ;  /* 0x0000000000057941 */ /* 0x000fea0003800200 */
.L_x_100:
[----:B------:R-:W-:Y:S01]  /*6f60*/  DFMA R6, R40, 0.75, R56 ;  /* 0x3fe800002806782b */ /* 0x000fe20000000038 */
[----:B------:R-:W-:Y:S01]  /*6f70*/  IMAD.MOV.U32 R177, RZ, RZ, RZ ;  /* 0x000000ffffb17224 */ /* 0x000fe200078e00ff */
[----:B------:R-:W-:-:S06]  /*6f80*/  DMUL R4, R16, R4 ;  /* 0x0000000410047228 */ /* 0x000fcc0000000000 */
[----:B------:R-:W-:-:S08]  /*6f90*/  DFMA R6, R56, R6, R46 ;  /* 0x000000063806722b */ /* 0x000fd0000000002e */
[----:B------:R-:W-:-:S08]  /*6fa0*/  DFMA R6, R56, R6, R42 ;  /* 0x000000063806722b */ /* 0x000fd0000000002a */
[----:B------:R-:W-:Y:S01]  /*6fb0*/  DMUL R4, R4, R6 ;  /* 0x0000000604047228 */ /* 0x000fe20000000000 */
[----:B------:R-:W-:Y:S10]  /*6fc0*/  BRA `(.L_x_93) ;  /* 0x0000003400d47947 */ /* 0x000ff40003800000 */
.L_x_97:
[----:B------:R-:W-:Y:S01]  /*6fd0*/  UMOV UR6, 0x33333333 ;  /* 0x3333333300067882 */ /* 0x000fe20000000000 */
[----:B------:R-:W-:Y:S02]  /*6fe0*/  UMOV UR7, 0x40033333 ;  /* 0x4003333300077882 */ /* 0x000fe40000000000 */
[----:B------:R-:W-:-:S08]  /*6ff0*/  DMUL R4, R16, UR6 ;  /* 0x0000000610047c28 */ /* 0x000fd00008000000 */
[----:B------:R-:W-:-:S14]  /*7000*/  DSETP.GEU.AND P0, PT, |R8|, R4, PT ;  /* 0x000000040800722a */ /* 0x000fdc0003f0e200 */
[----:B------:R-:W-:Y:S05]  /*7010*/  @P0 BRA `(.L_x_102) ;  /* 0x0000000400040947 */ /* 0x000fea0003800000 */
[----:B------:R-:W-:Y:S01]  /*7020*/  ISETP.NE.AND P0, PT, R178, RZ, PT ;  /* 0x000000ffb200720c */ /* 0x000fe20003f05270 */
[----:B------:R-:W-:-:S12]  /*7030*/  BSSY.RECONVERGENT B0, `(.L_x_103) ;  /* 0x000001a000007945 */ /* 0x000fd80003800200 */
[----:B------:R-:W-:Y:S05]  /*7040*/  @!P0 BRA `(.L_x_104) ;  /* 0x0000000000608947 */ /* 0x000fea0003800000 */
[----:B------:R-:W-:Y:S01]  /*7050*/  IMAD.MOV.U32 R4, RZ, RZ, -0x491f2dc3 ;  /* 0xb6e0d23dff047424 */ /* 0x000fe200078e00ff */
[----:B------:R-:W-:Y:S01]  /*7060*/  UMOV UR6, 0x9917939a ;  /* 0x9917939a00067882 */ /* 0x000fe20000000000 */
[----:B------:R-:W-:Y:S01]  /*7070*/  IMAD.MOV.U32 R5, RZ, RZ, 0x401110b6 ;  /* 0x401110b6ff057424 */ /* 0x000fe200078e00ff */
[----:B------:R-:W-:Y:S01]  /*7080*/  UMOV UR7, 0x3ff45f80 ;  /* 0x3ff45f8000077882 */ /* 0x000fe20000000000 */
[----:B------:R-:W-:Y:S02]  /*7090*/  HFMA2 R52, -RZ, RZ, -5.3107738494873046875e-05, 12.2734375 ;  /* 0x837b4a23ff347431 */ /* 0x000fe400000001ff */
[----:B------:R-:W-:Y:S01]  /*70a0*/  IMAD.MOV.U32 R53, RZ, RZ, 0x402acc2f ;  /* 0x402acc2fff357424 */ /* 0x000fe200078e00ff */
[----:B------:R-:W-:Y:S01]  /*70b0*/  UMOV UR8, 0x0 ;  /* 0x0000000000087882 */ /* 0x000fe20000000000 */
[----:B------:R-:W-:Y:S01]  /*70c0*/  UMOV UR9, 0x40140000 ;  /* 0x4014000000097882 */ /* 0x000fe20000000000 */
[C---:B------:R-:W-:Y:S01]  /*70d0*/  DFMA R4, R16.reuse, UR6, R4 ;  /* 0x0000000610047c2b */ /* 0x040fe20008000004 */
[----:B------:R-:W-:Y:S01]  /*70e0*/  UMOV UR6, 0x20395b6b ;  /* 0x20395b6b00067882 */ /* 0x000fe20000000000 */
[----:B------:R-:W-:Y:S01]  /*70f0*/  UMOV UR7, 0x3fee01ae ;  /* 0x3fee01ae00077882 */ /* 0x000fe20000000000 */
[----:B------:R-:W-:Y:S01]  /*7100*/  IMAD.MOV.U32 R50, RZ, RZ, 0x52965da2 ;  /* 0x52965da2ff327424 */ /* 0x000fe200078e00ff */
[C---:B------:R-:W-:Y:S01]  /*7110*/  DFMA R52, R16.reuse, UR8, R52 ;  /* 0x0000000810347c2b */ /* 0x040fe20008000034 */
[----:B------:R-:W-:Y:S01]  /*7120*/  IMAD.MOV.U32 R51, RZ, RZ, 0x3f41f536 ;  /* 0x3f41f536ff337424 */ /* 0x000fe200078e00ff */
[----:B------:R-:W-:Y:S01]  /*7130*/  UMOV UR8, 0xa7c5ac4 ;  /* 0x0a7c5ac400087882 */ /* 0x000fe20000000000 */
[----:B------:R-:W-:Y:S01]  /*7140*/  UMOV UR9, 0x3ff7f180 ;  /* 0x3ff7f18000097882 */ /* 0x000fe20000000000 */
[----:B------:R-:W-:Y:S01]  /*7150*/  DFMA R4, R16, R4, UR6 ;  /* 0x0000000610047e2b */ /* 0x000fe20008000004 */
[----:B------:R-:W-:Y:S01]  /*7160*/  UMOV UR6, 0x4775e05 ;  /* 0x04775e0500067882 */ /* 0x000fe20000000000 */
[----:B------:R-:W-:-:S02]  /*7170*/  UMOV UR7, 0x3fd45f81 ;  /* 0x3fd45f8100077882 */ /* 0x000fc40000000000 */
[C---:B------:R-:W-:Y:S01]  /*7180*/  DFMA R50, R16.reuse, UR6, R50 ;  /* 0x0000000610327c2b */ /* 0x040fe20008000032 */
[----:B------:R-:W-:Y:S01]  /*7190*/  UMOV UR6, 0x657eb4e7 ;  /* 0x657eb4e700067882 */ /* 0x000fe20000000000 */
[----:B------:R-:W-:Y:S01]  /*71a0*/  UMOV UR7, 0x3fb29e6b ;  /* 0x3fb29e6b00077882 */ /* 0x000fe20000000000 */
[C---:B------:R-:W-:Y:S02]  /*71b0*/  DFMA R52, R16.reuse, R52, UR8 ;  /* 0x0000000810347e2b */ /* 0x040fe40008000034 */
[----:B------:R-:W-:-:S11]  /*71c0*/  DFMA R54, R16, R4, -UR6 ;  /* 0x8000000610367e2b */ /* 0x000fd60008000004 */
.L_x_104:
[----:B------:R-:W-:Y:S05]  /*71d0*/  BSYNC.RECONVERGENT B0 ;  /* 0x0000000000007941 */ /* 0x000fea0003800200 */
.L_x_103:
[C---:B------:R-:W-:Y:S01]  /*71e0*/  DADD R4, R56.reuse, R52 ;  /* 0x0000000038047229 */ /* 0x040fe20000000034 */
[----:B------:R-:W-:Y:S01]  /*71f0*/  UMOV UR6, 0x840abc1c ;  /* 0x840abc1c00067882 */ /* 0x000fe20000000000 */
[----:B------:R-:W-:Y:S01]  /*7200*/  UMOV UR7, 0x3ffc5bf8 ;  /* 0x3ffc5bf800077882 */ /* 0x000fe20000000000 */
[----:B------:R-:W-:Y:S05]  /*7210*/  BSSY.RECONVERGENT B5, `(.L_x_105) ;  /* 0x000001a000057945 */ /* 0x000fea0003800200 */
[----:B------:R-:W-:-:S08]  /*7220*/  DFMA R4, R56, R4, R26 ;  /* 0x000000043804722b */ /* 0x000fd0000000001a */
[----:B------:R-:W-:-:S08]  /*7230*/  DFMA R4, R56, R4, R30 ;  /* 0x000000043804722b */ /* 0x000fd0000000001e */
[----:B------:R-:W-:-:S08]  /*7240*/  DFMA R4, R56, R4, R34 ;  /* 0x000000043804722b */ /* 0x000fd00000000022 */
        /* <DEDUP_REMOVED lines=18> */
[----:B------:R-:W-:-:S07]  /*7370*/  IMAD.MOV.U32 R110, RZ, RZ, -0x7bf543e4 ;  /* 0x840abc1cff6e7424 */ /* 0x000fce00078e00ff */
[----:B------:R-:W-:Y:S05]  /*7380*/  CALL.REL.NOINC `($__internal_1_$__cuda_sm20_div_rn_f64_full) ;  /* 0x00000038008c7944 */ /* 0x000fea0003c00000 */
[----:B------:R-:W-:Y:S02]  /*7390*/  IMAD.MOV.U32 R4, RZ, RZ, R8 ;  /* 0x000000ffff047224 */ /* 0x000fe400078e0008 */
[----:B------:R-:W-:-:S07]  /*73a0*/  IMAD.MOV.U32 R5, RZ, RZ, R9 ;  /* 0x000000ffff057224 */ /* 0x000fce00078e0009 */
.L_x_106:
[----:B------:R-:W-:Y:S05]  /*73b0*/  BSYNC.RECONVERGENT B5 ;  /* 0x0000000000057941 */ /* 0x000fea0003800200 */
.L_x_105:
[----:B------:R-:W-:Y:S01]  /*73c0*/  DFMA R6, R56, R50, R54 ;  /* 0x000000323806722b */ /* 0x000fe20000000036 */
[----:B------:R-:W-:-:S07]  /*73d0*/  IMAD.MOV.U32 R178, RZ, RZ, RZ ;  /* 0x000000ffffb27224 */ /* 0x000fce00078e00ff */
[----:B------:R-:W-:-:S08]  /*73e0*/  DFMA R6, R56, R6, R28 ;  /* 0x000000063806722b */ /* 0x000fd0000000001c */
[----:B------:R-:W-:-:S08]  /*73f0*/  DFMA R6, R56, R6, R32 ;  /* 0x000000063806722b */ /* 0x000fd00000000020 */
[----:B------:R-:W-:-:S08]  /*7400*/  DFMA R6, R56, R6, R36 ;  /* 0x000000063806722b */ /* 0x000fd00000000024 */
[----:B------:R-:W-:Y:S01]  /*7410*/  DMUL R4, R6, R4 ;  /* 0x0000000406047228 */ /* 0x000fe20000000000 */
[----:B------:R-:W-:Y:S10]  /*7420*/  BRA `(.L_x_93) ;  /* 0x0000003000bc7947 */ /* 0x000ff40003800000 */
.L_x_102:
[----:B------:R-:W-:Y:S01]  /*7430*/  UMOV UR6, 0xaecbafec ;  /* 0xaecbafec00067882 */ /* 0x000fe20000000000 */
[----:B------:R-:W-:Y:S01]  /*7440*/  UMOV UR7, 0x3fd41c83 ;  /* 0x3fd41c8300077882 */ /* 0x000fe20000000000 */
[----:B------:R-:W-:Y:S01]  /*7450*/  DADD R58, R16, 1.5 ;  /* 0x3ff80000103a7429 */ /* 0x000fe20000000000 */
[----:B------:R-:W-:Y:S01]  /*7460*/  BSSY.RECONVERGENT B5, `(.L_x_107) ;  /* 0x0000016000057945 */ /* 0x000fe20003800200 */
[----:B------:R-:W-:-:S06]  /*7470*/  DADD R110, R8, -UR6 ;  /* 0x80000006086e7e29 */ /* 0x000fcc0008000000 */
[----:B------:R-:W-:Y:S02]  /*7480*/  DMUL R60, R58, R58 ;  /* 0x0000003a3a3c7228 */ /* 0x000fe40000000000 */
[----:B------:R-:W-:-:S08]  /*7490*/  DMUL R4, R110, R110 ;  /* 0x0000006e6e047228 */ /* 0x000fd00000000000 */
[----:B------:R-:W-:-:S06]  /*74a0*/  DADD R64, R4, R60 ;  /* 0x0000000004407229 */ /* 0x000fcc000000003c */
[----:B------:R-:W0:Y:S04]  /*74b0*/  MUFU.RCP64H R7, R65 ;  /* 0x0000004100077308 */ /* 0x000e280000001800 */
[----:B------:R-:W-:-:S04]  /*74c0*/  IADD3 R6, PT, PT, R65, 0x300402, RZ ;  /* 0x0030040241067810 */ /* 0x000fc80007ffe0ff */
[----:B------:R-:W-:Y:S02]  /*74d0*/  FSETP.GEU.AND P0, PT, |R6|, 5.8789094863358348022e-39, PT ;  /* 0x004004020600780b */ /* 0x000fe40003f0e200 */
[----:B0-----:R-:W-:-:S08]  /*74e0*/  DFMA R62, -R64, R6, 1 ;  /* 0x3ff00000403e742b */ /* 0x001fd00000000106 */
[----:B------:R-:W-:-:S08]  /*74f0*/  DFMA R62, R62, R62, R62 ;  /* 0x0000003e3e3e722b */ /* 0x000fd0000000003e */
[----:B------:R-:W-:-:S08]  /*7500*/  DFMA R62, R6, R62, R6 ;  /* 0x0000003e063e722b */ /* 0x000fd00000000006 */
[----:B------:R-:W-:-:S08]  /*7510*/  DFMA R100, -R64, R62, 1 ;  /* 0x3ff000004064742b */ /* 0x000fd0000000013e */
[----:B------:R-:W-:Y:S01]  /*7520*/  DFMA R100, R62, R100, R62 ;  /* 0x000000643e64722b */ /* 0x000fe2000000003e */
[----:B------:R-:W-:Y:S10]  /*7530*/  @P0 BRA `(.L_x_108) ;  /* 0x0000000000200947 */ /* 0x000ff40003800000 */
[----:B------:R-:W-:Y:S01]  /*7540*/  LOP3.LUT R6, R65, 0x7fffffff, RZ, 0xc0, !PT ;  /* 0x7fffffff41067812 */ /* 0x000fe200078ec0ff */
[----:B------:R-:W-:Y:S01]  /*7550*/  IMAD.MOV.U32 R168, RZ, RZ, R64 ;  /* 0x000000ffffa87224 */ /* 0x000fe200078e0040 */
[----:B------:R-:W-:Y:S01]  /*7560*/  MOV R170, 0x75a0 ;  /* 0x000075a000aa7802 */ /* 0x000fe20000000f00 */
[----:B------:R-:W-:Y:S02]  /*7570*/  IMAD.MOV.U32 R169, RZ, RZ, R65 ;  /* 0x000000ffffa97224 */ /* 0x000fe400078e0041 */
[----:B------:R-:W-:-:S07]  /*7580*/  VIADD R127, R6, 0xfff00000 ;  /* 0xfff00000067f7836 */ /* 0x000fce0000000000 */
[----:B------:R-:W-:Y:S05]  /*7590*/  CALL.REL.NOINC `($__internal_0_$__cuda_sm20_dblrcp_rn_slowpath_v3) ;  /* 0x00000034005c7944 */ /* 0x000fea0003c00000 */
[----:B------:R-:W-:Y:S01]  /*75a0*/  MOV R100, R127 ;  /* 0x0000007f00647202 */ /* 0x000fe20000000f00 */
[----:B------:R-:W-:-:S07]  /*75b0*/  IMAD.MOV.U32 R101, RZ, RZ, R142 ;  /* 0x000000ffff657224 */ /* 0x000fce00078e008e */
.L_x_108:
[----:B------:R-:W-:Y:S05]  /*75c0*/  BSYNC.RECONVERGENT B5 ;  /* 0x0000000000057941 */ /* 0x000fea0003800200 */
.L_x_107:
[----:B------:R-:W-:Y:S01]  /*75d0*/  UMOV UR6, 0xaecbafec ;  /* 0xaecbafec00067882 */ /* 0x000fe20000000000 */
[----:B------:R-:W-:Y:S01]  /*75e0*/  UMOV UR7, 0x3fd41c83 ;  /* 0x3fd41c8300077882 */ /* 0x000fe20000000000 */
[----:B------:R-:W-:Y:S01]  /*75f0*/  BSSY.RECONVERGENT B5, `(.L_x_109) ;  /* 0x0000017000057945 */ /* 0x000fe20003800200 */
[----:B------:R-:W-:Y:S02]  /*7600*/  DADD R164, R8, UR6 ;  /* 0x0000000608a47e29 */ /* 0x000fe40008000000 */
[-C--:B------:R-:W-:Y:S02]  /*7610*/  DMUL R110, R110, R100.reuse ;  /* 0x000000646e6e7228 */ /* 0x080fe40000000000 */
[----:B------:R-:W-:-:S04]  /*7620*/  DMUL R120, R58, R100 ;  /* 0x000000643a787228 */ /* 0x000fc80000000000 */
[----:B------:R-:W-:-:S08]  /*7630*/  DMUL R160, R164, R164 ;  /* 0x000000a4a4a07228 */ /* 0x000fd00000000000 */
[----:B------:R-:W-:-:S06]  /*7640*/  DADD R64, R60, R160 ;  /* 0x000000003c407229 */ /* 0x000fcc00000000a0 */
[----:B------:R-:W0:Y:S04]  /*7650*/  MUFU.RCP64H R7, R65 ;  /* 0x0000004100077308 */ /* 0x000e280000001800 */
[----:B------:R-:W-:-:S05]  /*7660*/  VIADD R6, R65, 0x300402 ;  /* 0x0030040241067836 */ /* 0x000fca0000000000 */
[----:B------:R-:W-:Y:S01]  /*7670*/  FSETP.GEU.AND P0, PT, |R6|, 5.8789094863358348022e-39, PT ;  /* 0x004004020600780b */ /* 0x000fe20003f0e200 */
        /* <DEDUP_REMOVED lines=8> */
[----:B------:R-:W-:Y:S02]  /*7700*/  MOV R169, R65 ;  /* 0x0000004100a97202 */ /* 0x000fe40000000f00 */
[----:B------:R-:W-:Y:S01]  /*7710*/  MOV R170, 0x7740 ;  /* 0x0000774000aa7802 */ /* 0x000fe20000000f00 */
[----:B------:R-:W-:-:S07]  /*7720*/  VIADD R127, R6, 0xfff00000 ;  /* 0xfff00000067f7836 */ /* 0x000fce0000000000 */
[----:B------:R-:W-:Y:S05]  /*7730*/  CALL.REL.NOINC `($__internal_0_$__cuda_sm20_dblrcp_rn_slowpath_v3) ;  /* 0x0000003000f47944 */ /* 0x000fea0003c00000 */
[----:B------:R-:W-:Y:S02]  /*7740*/  IMAD.MOV.U32 R162, RZ, RZ, R127 ;  /* 0x000000ffffa27224 */ /* 0x000fe400078e007f */
[----:B------:R-:W-:-:S07]  /*7750*/  IMAD.MOV.U32 R163, RZ, RZ, R142 ;  /* 0x000000ffffa37224 */ /* 0x000fce00078e008e */
.L_x_110:
[----:B------:R-:W-:Y:S05]  /*7760*/  BSYNC.RECONVERGENT B5 ;  /* 0x0000000000057941 */ /* 0x000fea0003800200 */
.L_x_109:
[----:B------:R-:W-:Y:S01]  /*7770*/  UMOV UR6, 0x51528305 ;  /* 0x5152830500067882 */ /* 0x000fe20000000000 */
[----:B------:R-:W-:Y:S01]  /*7780*/  UMOV UR7, 0x3fee5448 ;  /* 0x3fee544800077882 */ /* 0x000fe20000000000 */
[----:B------:R-:W-:Y:S01]  /*7790*/  BSSY.RECONVERGENT B5, `(.L_x_111) ;  /* 0x0000017000057945 */ /* 0x000fe20003800200 */
[----:B------:R-:W-:Y:S02]  /*77a0*/  DADD R156, R8, -UR6 ;  /* 0x80000006089c7e29 */ /* 0x000fe40008000000 */
[-C--:B------:R-:W-:Y:S02]  /*77b0*/  DMUL R164, R164, R162.reuse ;  /* 0x000000a2a4a47228 */ /* 0x080fe40000000000 */
[----:B------:R-:W-:-:S04]  /*77c0*/  DMUL R166, R58, R162 ;  /* 0x000000a23aa67228 */ /* 0x000fc80000000000 */
        /* <DEDUP_REMOVED lines=19> */
.L_x_112:
[----:B------:R-:W-:Y:S05]  /*7900*/  BSYNC.RECONVERGENT B5 ;  /* 0x0000000000057941 */ /* 0x000fea0003800200 */
.L_x_111:
        /* <DEDUP_REMOVED lines=25> */
.L_x_114:
[----:B------:R-:W-:Y:S05]  /*7aa0*/  BSYNC.RECONVERGENT B5 ;  /* 0x0000000000057941 */ /* 0x000fea0003800200 */
.L_x_113:
        /* <DEDUP_REMOVED lines=25> */
.L_x_116:
[----:B------:R-:W-:Y:S05]  /*7c40*/  BSYNC.RECONVERGENT B5 ;  /* 0x0000000000057941 */ /* 0x000fea0003800200 */
.L_x_115:
        /* <DEDUP_REMOVED lines=25> */
.L_x_118:
[----:B------:R-:W-:Y:S05]  /*7de0*/  BSYNC.RECONVERGENT B5 ;  /* 0x0000000000057941 */ /* 0x000fea0003800200 */
.L_x_117:
        /* <DEDUP_REMOVED lines=25> */
.L_x_120:
[----:B------:R-:W-:Y:S05]  /*7f80*/  BSYNC.RECONVERGENT B5 ;  /* 0x0000000000057941 */ /* 0x000fea0003800200 */
.L_x_119:
        /* <DEDUP_REMOVED lines=25> */
.L_x_122:
[----:B------:R-:W-:Y:S05]  /*8120*/  BSYNC.RECONVERGENT B5 ;  /* 0x0000000000057941 */ /* 0x000fea0003800200 */
.L_x_121:
        /* <DEDUP_REMOVED lines=25> */
.L_x_124:
[----:B------:R-:W-:Y:S05]  /*82c0*/  BSYNC.RECONVERGENT B5 ;  /* 0x0000000000057941 */ /* 0x000fea0003800200 */
.L_x_123:
        /* <DEDUP_REMOVED lines=25> */
.L_x_126:
[----:B------:R-:W-:Y:S05]  /*8460*/  BSYNC.RECONVERGENT B5 ;  /* 0x0000000000057941 */ /* 0x000fea0003800200 */
.L_x_125:
        /* <DEDUP_REMOVED lines=25> */
.L_x_128:
[----:B------:R-:W-:Y:S05]  /*8600*/  BSYNC.RECONVERGENT B5 ;  /* 0x0000000000057941 */ /* 0x000fea0003800200 */
.L_x_127:
[----:B------:R-:W-:Y:S01]  /*8610*/  UMOV UR6, 0x169f7eb6 ;  /* 0x169f7eb600067882 */ /* 0x000fe20000000000 */
[----:B------:R-:W-:Y:S01]  /*8620*/  UMOV UR7, 0x400f1e28 ;  /* 0x400f1e2800077882 */ /* 0x000fe20000000000 */
[----:B------:R-:W-:Y:S01]  /*8630*/  BSSY.RECONVERGENT B5, `(.L_x_129) ;  /* 0x0000017000057945 */ /* 0x000fe20003800200 */
[----:B------:R-:W-:Y:S02]  /*8640*/  DADD R66, R8, UR6 ;  /* 0x0000000608427e29 */ /* 0x000fe40008000000 */
[----:B------:R-:W-:-:S06]  /*8650*/  DMUL R70, R70, R72 ;  /* 0x0000004846467228 */ /* 0x000fcc0000000000 */
        /* <DEDUP_REMOVED lines=9> */
[----:B------:R-:W-:Y:S02]  /*86f0*/  DFMA R62, R62, R68, R62 ;  /* 0x000000443e3e722b */ /* 0x000fe4000000003e */
[----:B------:R-:W-:Y:S01]  /*8700*/  DMUL R68, R58, R72 ;  /* 0x000000483a447228 */ /* 0x000fe20000000000 */
        /* <DEDUP_REMOVED lines=9> */
.L_x_130:
[----:B------:R-:W-:Y:S05]  /*87a0*/  BSYNC.RECONVERGENT B5 ;  /* 0x0000000000057941 */ /* 0x000fea0003800200 */
.L_x_129:
[----:B------:R-:W-:Y:S01]  /*87b0*/  MOV R60, 0x66666666 ;  /* 0x66666666003c7802 */ /* 0x000fe20000000f00 */
[----:B------:R-:W-:Y:S01]  /*87c0*/  IMAD.MOV.U32 R61, RZ, RZ, 0x3ffa6666 ;  /* 0x3ffa6666ff3d7424 */ /* 0x000fe200078e00ff */
[----:B------:R-:W-:Y:S01]  /*87d0*/  UMOV UR6, 0x9999999a ;  /* 0x9999999a00067882 */ /* 0x000fe20000000000 */
[----:B------:R-:W-:Y:S01]  /*87e0*/  UMOV UR7, 0x40321999 ;  /* 0x4032199900077882 */ /* 0x000fe20000000000 */
[----:B------:R-:W-:-:S03]  /*87f0*/  DMUL R58, R58, R62 ;  /* 0x0000003e3a3a7228 */ /* 0x000fc60000000000 */
[----:B------:R-:W-:-:S08]  /*8800*/  DFMA R60, R16, UR6, R60 ;  /* 0x00000006103c7c2b */ /* 0x000fd0000800003c */
[----:B------:R-:W-:Y:S02]  /*8810*/  DSETP.GTU.AND P0, PT, |R8|, R60, PT ;  /* 0x0000003c0800722a */ /* 0x000fe40003f0c200 */
[----:B------:R-:W-:-:S12]  /*8820*/  DMUL R60, R66, R62 ;  /* 0x0000003e423c7228 */ /* 0x000fd80000000000 */
[----:B------:R-:W-:Y:S05]  /*8830*/  @P0 BRA `(.L_x_131) ;  /* 0x0000000000dc0947 */ /* 0x000fea0003800000 */
[----:B------:R-:W-:Y:S01]  /*8840*/  DADD R110, R110, -R164 ;  /* 0x000000006e6e7229 */ /* 0x000fe200000008a4 */
[----:B------:R-:W-:Y:S01]  /*8850*/  UMOV UR6, 0xe1693c04 ;  /* 0xe1693c0400067882 */ /* 0x000fe20000000000 */
[----:B------:R-:W-:Y:S01]  /*8860*/  DADD R148, R156, -R148 ;  /* 0x000000009c947229 */ /* 0x000fe20000000894 */
[----:B------:R-:W-:Y:S01]  /*8870*/  UMOV UR7, 0x3ff64ab2 ;  /* 0x3ff64ab200077882 */ /* 0x000fe20000000000 */
[----:B------:R-:W-:Y:S02]  /*8880*/  DADD R120, R120, R166 ;  /* 0x0000000078787229 */ /* 0x000fe400000000a6 */
[----:B------:R-:W-:Y:S02]  /*8890*/  DADD R150, R158, R150 ;  /* 0x000000009e967229 */ /* 0x000fe40000000096 */
[----:B------:R-:W-:Y:S01]  /*88a0*/  DMUL R110, R110, -UR6 ;  /* 0x800000066e6e7c28 */ /* 0x000fe20008000000 */
[----:B------:R-:W-:Y:S01]  /*88b0*/  UMOV UR6, 0xf4abb901 ;  /* 0xf4abb90100067882 */ /* 0x000fe20000000000 */
[----:B------:R-:W-:Y:S01]  /*88c0*/  UMOV UR7, 0x3fcd9666 ;  /* 0x3fcd966600077882 */ /* 0x000fe20000000000 */
[----:B------:R-:W-:-:S02]  /*88d0*/  DADD R116, R138, -R116 ;  /* 0x000000008a747229 */ /* 0x000fc40000000874 */
[----:B------:R-:W-:Y:S01]  /*88e0*/  DMUL R148, R148, -UR6 ;  /* 0x8000000694947c28 */ /* 0x000fe20008000000 */
[----:B------:R-:W-:Y:S01]  /*88f0*/  UMOV UR6, 0xcddf1b84 ;  /* 0xcddf1b8400067882 */ /* 0x000fe20000000000 */
[----:B------:R-:W-:Y:S01]  /*8900*/  UMOV UR7, 0x3ff03009 ;  /* 0x3ff0300900077882 */ /* 0x000fe20000000000 */
[----:B------:R-:W-:Y:S02]  /*8910*/  DADD R118, R140, R118 ;  /* 0x000000008c767229 */ /* 0x000fe40000000076 */
[----:B------:R-:W-:Y:S01]  /*8920*/  DFMA R110, R120, UR6, R110 ;  /* 0x00000006786e7c2b */ /* 0x000fe2000800006e */
[----:B------:R-:W-:Y:S01]  /*8930*/  UMOV UR6, 0x78e599f8 ;  /* 0x78e599f800067882 */ /* 0x000fe20000000000 */
[----:B------:R-:W-:Y:S01]  /*8940*/  UMOV UR7, 0x3fe81026 ;  /* 0x3fe8102600077882 */ /* 0x000fe20000000000 */
[----:B------:R-:W-:Y:S02]  /*8950*/  DADD R96, R102, -R96 ;  /* 0x0000000066607229 */ /* 0x000fe40000000860 */
[----:B------:R-:W-:Y:S01]  /*8960*/  DFMA R148, R150, -UR6, R148 ;  /* 0x8000000696947c2b */ /* 0x000fe20008000094 */
[----:B------:R-:W-:Y:S01]  /*8970*/  UMOV UR6, 0x95848c16 ;  /* 0x95848c1600067882 */ /* 0x000fe20000000000 */
[----:B------:R-:W-:Y:S01]  /*8980*/  UMOV UR7, 0x3fc3e28e ;  /* 0x3fc3e28e00077882 */ /* 0x000fe20000000000 */
[----:B------:R-:W-:-:S02]  /*8990*/  DADD R110, RZ, R110 ;  /* 0x00000000ff6e7229 */ /* 0x000fc4000000006e */
[----:B------:R-:W-:Y:S01]  /*89a0*/  DMUL R116, R116, UR6 ;  /* 0x0000000674747c28 */ /* 0x000fe20008000000 */
[----:B------:R-:W-:Y:S01]  /*89b0*/  UMOV UR6, 0x96377e35 ;  /* 0x96377e3500067882 */ /* 0x000fe20000000000 */
[----:B------:R-:W-:Y:S01]  /*89c0*/  UMOV UR7, 0x3f89b7dd ;  /* 0x3f89b7dd00077882 */ /* 0x000fe20000000000 */
[----:B------:R-:W-:Y:S02]  /*89d0*/  DADD R78, R86, -R78 ;  /* 0x00000000564e7229 */ /* 0x000fe4000000084e */
[----:B------:R-:W-:Y:S02]  /*89e0*/  DADD R98, R108, R98 ;  /* 0x000000006c627229 */ /* 0x000fe40000000062 */
[----:B------:R-:W-:Y:S02]  /*89f0*/  DADD R110, R110, R148 ;  /* 0x000000006e6e7229 */ /* 0x000fe40000000094 */
[----:B------:R-:W-:Y:S01]  /*8a00*/  DFMA R116, R118, UR6, R116 ;  /* 0x0000000676747c2b */ /* 0x000fe20008000074 */
[----:B------:R-:W-:Y:S01]  /*8a10*/  UMOV UR6, 0xf76ab54a ;  /* 0xf76ab54a00067882 */ /* 0x000fe20000000000 */
[----:B------:R-:W-:Y:S01]  /*8a20*/  UMOV UR7, 0x3f79786d ;  /* 0x3f79786d00077882 */ /* 0x000fe20000000000 */
[----:B------:R-:W-:-:S02]  /*8a30*/  DADD R76, R84, R76 ;  /* 0x00000000544c7229 */ /* 0x000fc4000000004c */
[----:B------:R-:W-:Y:S01]  /*8a40*/  DMUL R96, R96, -UR6 ;  /* 0x8000000660607c28 */ /* 0x000fe20008000000 */
[----:B------:R-:W-:Y:S01]  /*8a50*/  UMOV UR6, 0x8dc229fe ;  /* 0x8dc229fe00067882 */ /* 0x000fe20000000000 */
[----:B------:R-:W-:Y:S01]  /*8a60*/  UMOV UR7, 0x3f1817dc ;  /* 0x3f1817dc00077882 */ /* 0x000fe20000000000 */
[----:B------:R-:W-:Y:S02]  /*8a70*/  DADD R60, R70, -R60 ;  /* 0x00000000463c7229 */ /* 0x000fe4000000083c */
[----:B------:R-:W-:Y:S01]  /*8a80*/  DMUL R78, R78, -UR6 ;  /* 0x800000064e4e7c28 */ /* 0x000fe20008000000 */
[----:B------:R-:W-:Y:S01]  /*8a90*/  UMOV UR6, 0x24cd5011 ;  /* 0x24cd501100067882 */ /* 0x000fe20000000000 */
[----:B------:R-:W-:Y:S01]  /*8aa0*/  UMOV UR7, 0x3f84866b ;  /* 0x3f84866b00077882 */ /* 0x000fe20000000000 */
[----:B------:R-:W-:Y:S02]  /*8ab0*/  DADD R110, R110, R116 ;  /* 0x000000006e6e7229 */ /* 0x000fe40000000074 */
[----:B------:R-:W-:Y:S01]  /*8ac0*/  DFMA R96, R98, UR6, R96 ;  /* 0x0000000662607c2b */ /* 0x000fe20008000060 */
[----:B------:R-:W-:Y:S01]  /*8ad0*/  UMOV UR6, 0x7d49c89c ;  /* 0x7d49c89c00067882 */ /* 0x000fe20000000000 */
[----:B------:R-:W-:Y:S01]  /*8ae0*/  UMOV UR7, 0x3f2fba75 ;  /* 0x3f2fba7500077882 */ /* 0x000fe20000000000 */
[----:B------:R-:W-:-:S02]  /*8af0*/  DADD R58, R68, R58 ;  /* 0x00000000443a7229 */ /* 0x000fc4000000003a */
[----:B------:R-:W-:Y:S01]  /*8b00*/  DFMA R76, R76, -UR6, R78 ;  /* 0x800000064c4c7c2b */ /* 0x000fe2000800004e */
[----:B------:R-:W-:Y:S01]  /*8b10*/  UMOV UR6, 0x2df3e1cb ;  /* 0x2df3e1cb00067882 */ /* 0x000fe20000000000 */
[----:B------:R-:W-:Y:S01]  /*8b20*/  UMOV UR7, 0x3ea50e68 ;  /* 0x3ea50e6800077882 */ /* 0x000fe20000000000 */
[----:B------:R-:W-:Y:S02]  /*8b30*/  DADD R96, R110, R96 ;  /* 0x000000006e607229 */ /* 0x000fe40000000060 */
[----:B------:R-:W-:Y:S01]  /*8b40*/  DMUL R60, R60, UR6 ;  /* 0x000000063c3c7c28 */ /* 0x000fe20008000000 */
[----:B------:R-:W-:Y:S01]  /*8b50*/  UMOV UR6, 0x880c53da ;  /* 0x880c53da00067882 */ /* 0x000fe20000000000 */
[----:B------:R-:W-:-:S04]  /*8b60*/  UMOV UR7, 0x3ea0ce40 ;  /* 0x3ea0ce4000077882 */ /* 0x000fc80000000000 */
[----:B------:R-:W-:Y:S02]  /*8b70*/  DADD R76, R96, R76 ;  /* 0x00000000604c7229 */ /* 0x000fe4000000004c */
[----:B------:R-:W-:-:S08]  /*8b80*/  DFMA R58, R58, UR6, R60 ;  /* 0x000000063a3a7c2b */ /* 0x000fd0000800003c */
[----:B------:R-:W-:Y:S01]  /*8b90*/  DADD R4, R76, R58 ;  /* 0x000000004c047229 */ /* 0x000fe2000000003a */
[----:B------:R-:W-:Y:S10]  /*8ba0*/  BRA `(.L_x_93) ;  /* 0x0000001800dc7947 */ /* 0x000ff40003800000 */
.L_x_131:
[----:B------:R-:W-:Y:S01]  /*8bb0*/  DADD R152, R4, 2.25 ;  /* 0x4002000004987429 */ /* 0x000fe20000000000 */
[----:B------:R-:W-:Y:S01]  /*8bc0*/  IMAD.MOV.U32 R8, RZ, RZ, 0x1 ;  /* 0x00000001ff087424 */ /* 0x000fe200078e00ff */
[----:B------:R-:W-:Y:S01]  /*8bd0*/  DADD R66, R16, 3 ;  /* 0x4008000010427429 */ /* 0x000fe20000000000 */
[----:B------:R-:W-:Y:S01]  /*8be0*/  UMOV UR6, 0xe1693c04 ;  /* 0xe1693c0400067882 */ /* 0x000fe20000000000 */
[----:B------:R-:W-:Y:S01]  /*8bf0*/  UMOV UR7, 0x3ff64ab2 ;  /* 0x3ff64ab200077882 */ /* 0x000fe20000000000 */
[----:B------:R-:W-:Y:S01]  /*8c00*/  DMUL R120, R120, 1.5 ;  /* 0x3ff8000078787828 */ /* 0x000fe20000000000 */
[----:B------:R-:W0:Y:S01]  /*8c10*/  MUFU.RCP64H R9, R153 ;  /* 0x0000009900097308 */ /* 0x000e220000001800 */
[----:B------:R-:W-:Y:S03]  /*8c20*/  BSSY.RECONVERGENT B5, `(.L_x_132) ;  /* 0x0000019000057945 */ /* 0x000fe60003800200 */
[----:B------:R-:W-:Y:S01]  /*8c30*/  DMUL R168, R66, UR6 ;  /* 0x0000000642a87c28 */ /* 0x000fe20008000000 */
[----:B------:R-:W-:Y:S01]  /*8c40*/  UMOV UR6, 0xcddf1b84 ;  /* 0xcddf1b8400067882 */ /* 0x000fe20000000000 */
[----:B------:R-:W-:Y:S01]  /*8c50*/  UMOV UR7, 0x3ff03009 ;  /* 0x3ff0300900077882 */ /* 0x000fe20000000000 */
[----:B------:R-:W-:-:S05]  /*8c60*/  DFMA R120, R4, R100, -R120 ;  /* 0x000000640478722b */ /* 0x000fca0000000878 */
[----:B------:R-:W-:Y:S02]  /*8c70*/  DMUL R110, R110, R168 ;  /* 0x000000a86e6e7228 */ /* 0x000fe40000000000 */
[----:B0-----:R-:W-:-:S06]  /*8c80*/  DFMA R142, -R152, R8, 1 ;  /* 0x3ff00000988e742b */ /* 0x001fcc0000000108 */
[----:B------:R-:W-:Y:S02]  /*8c90*/  DFMA R110, R120, UR6, R110 ;  /* 0x00000006786e7c2b */ /* 0x000fe4000800006e */
        /* <DEDUP_REMOVED lines=17> */
.L_x_133:
[----:B------:R-:W-:Y:S05]  /*8db0*/  BSYNC.RECONVERGENT B5 ;  /* 0x0000000000057941 */ /* 0x000fea0003800200 */
.L_x_132:
[----:B------:R-:W-:Y:S01]  /*8dc0*/  DADD R120, R160, 2.25 ;  /* 0x40020000a0787429 */ /* 0x000fe20000000000 */
[----:B------:R-:W-:Y:S01]  /*8dd0*/  IMAD.MOV.U32 R8, RZ, RZ, 0x1 ;  /* 0x00000001ff087424 */ /* 0x000fe200078e00ff */
[----:B------:R-:W-:Y:S01]  /*8de0*/  DMUL R166, R166, 1.5 ;  /* 0x3ff80000a6a67828 */ /* 0x000fe20000000000 */
[----:B------:R-:W-:Y:S01]  /*8df0*/  UMOV UR6, 0xcddf1b84 ;  /* 0xcddf1b8400067882 */ /* 0x000fe20000000000 */
[----:B------:R-:W-:Y:S01]  /*8e00*/  DMUL R164, R164, R168 ;  /* 0x000000a8a4a47228 */ /* 0x000fe20000000000 */
[----:B------:R-:W-:Y:S01]  /*8e10*/  UMOV UR7, 0x3ff03009 ;  /* 0x3ff0300900077882 */ /* 0x000fe20000000000 */
[----:B------:R-:W0:Y:S01]  /*8e20*/  MUFU.RCP64H R9, R121 ;  /* 0x0000007900097308 */ /* 0x000e220000001800 */
[----:B------:R-:W-:Y:S03]  /*8e30*/  BSSY.RECONVERGENT B5, `(.L_x_134) ;  /* 0x0000015000057945 */ /* 0x000fe60003800200 */
[----:B------:R-:W-:-:S08]  /*8e40*/  DFMA R166, R160, R162, -R166 ;  /* 0x000000a2a0a6722b */ /* 0x000fd000000008a6 */
[----:B------:R-:W-:Y:S02]  /*8e50*/  DFMA R164, R166, UR6, -R164 ;  /* 0x00000006a6a47c2b */ /* 0x000fe400080008a4 */
        /* <DEDUP_REMOVED lines=18> */
.L_x_135:
[----:B------:R-:W-:Y:S05]  /*8f80*/  BSYNC.RECONVERGENT B5 ;  /* 0x0000000000057941 */ /* 0x000fea0003800200 */
.L_x_134:
[----:B------:R-:W-:Y:S01]  /*8f90*/  DADD R142, R6, 2.25 ;  /* 0x40020000068e7429 */ /* 0x000fe20000000000 */
[----:B------:R-:W-:Y:S01]  /*8fa0*/  MOV R110, 0x1 ;  /* 0x00000001006e7802 */ /* 0x000fe20000000f00 */
[----:B------:R-:W-:Y:S01]  /*8fb0*/  UMOV UR6, 0xf4abb901 ;  /* 0xf4abb90100067882 */ /* 0x000fe20000000000 */
[----:B------:R-:W-:Y:S01]  /*8fc0*/  UMOV UR7, 0x3fcd9666 ;  /* 0x3fcd966600077882 */ /* 0x000fe20000000000 */
[----:B------:R-:W-:Y:S02]  /*8fd0*/  BSSY.RECONVERGENT B5, `(.L_x_136) ;  /* 0x000001f000057945 */ /* 0x000fe40003800200 */
[----:B------:R-:W0:Y:S02]  /*8fe0*/  MUFU.RCP64H R111, R143 ;  /* 0x0000008f006f7308 */ /* 0x000e240000001800 */
[----:B0-----:R-:W-:-:S08]  /*8ff0*/  DFMA R100, -R142, R110, 1 ;  /* 0x3ff000008e64742b */ /* 0x001fd0000000016e */
[----:B------:R-:W-:Y:S02]  /*9000*/  DFMA R120, R100, R100, R100 ;  /* 0x000000646478722b */ /* 0x000fe40000000064 */
[----:B------:R-:W-:Y:S02]  /*9010*/  DMUL R100, R158, 1.5 ;  /* 0x3ff800009e647828 */ /* 0x000fe40000000000 */
[----:B------:R-:W-:Y:S01]  /*9020*/  DMUL R158, R66, UR6 ;  /* 0x00000006429e7c28 */ /* 0x000fe20008000000 */
[----:B------:R-:W-:Y:S01]  /*9030*/  UMOV UR6, 0x78e599f8 ;  /* 0x78e599f800067882 */ /* 0x000fe20000000000 */
[----:B------:R-:W-:Y:S02]  /*9040*/  UMOV UR7, 0x3fe81026 ;  /* 0x3fe8102600077882 */ /* 0x000fe40000000000 */
[----:B------:R-:W-:Y:S02]  /*9050*/  DFMA R120, R110, R120, R110 ;  /* 0x000000786e78722b */ /* 0x000fe4000000006e */
[----:B------:R-:W-:-:S02]  /*9060*/  DFMA R100, R6, R154, -R100 ;  /* 0x0000009a0664722b */ /* 0x000fc40000000864 */
[----:B------:R-:W-:Y:S02]  /*9070*/  DMUL R156, R156, R158 ;  /* 0x0000009e9c9c7228 */ /* 0x000fe40000000000 */
[----:B------:R-:W-:Y:S02]  /*9080*/  DADD R154, R8, R4 ;  /* 0x00000000089a7229 */ /* 0x000fe40000000004 */
[----:B------:R-:W-:-:S04]  /*9090*/  DFMA R6, -R142, R120, 1 ;  /* 0x3ff000008e06742b */ /* 0x000fc80000000178 */
[----:B------:R-:W-:Y:S02]  /*90a0*/  DFMA R156, R100, -UR6, R156 ;  /* 0x80000006649c7c2b */ /* 0x000fe4000800009c */
[----:B------:R-:W-:Y:S02]  /*90b0*/  DADD R154, RZ, R154 ;  /* 0x00000000ff9a7229 */ /* 0x000fe4000000009a */
[----:B------:R-:W-:-:S06]  /*90c0*/  DFMA R6, R120, R6, R120 ;  /* 0x000000067806722b */ /* 0x000fcc0000000078 */
[----:B------:R-:W-:Y:S02]  /*90d0*/  FSETP.GEU.AND P1, PT, |R157|, 6.5827683646048100446e-37, PT ;  /* 0x036000009d00780b */ /* 0x000fe40003f2e200 */
        /* <DEDUP_REMOVED lines=14> */
.L_x_137:
[----:B------:R-:W-:Y:S05]  /*91c0*/  BSYNC.RECONVERGENT B5 ;  /* 0x0000000000057941 */ /* 0x000fea0003800200 */
.L_x_136:
        /* <DEDUP_REMOVED lines=9> */
[----:B------:R-:W-:Y:S02]  /*9260*/  DFMA R110, R150, -UR6, -R148 ;  /* 0x80000006966e7c2b */ /* 0x000fe40008000894 */
        /* <DEDUP_REMOVED lines=16> */
.L_x_139:
[----:B------:R-:W-:Y:S05]  /*9370*/  BSYNC.RECONVERGENT B5 ;  /* 0x0000000000057941 */ /* 0x000fea0003800200 */
.L_x_138:
[----:B------:R-:W-:Y:S01]  /*9380*/  DADD R120, R134, 2.25 ;  /* 0x4002000086787429 */ /* 0x000fe20000000000 */
[----:B------:R-:W-:Y:S01]  /*9390*/  IMAD.MOV.U32 R100, RZ, RZ, 0x1 ;  /* 0x00000001ff647424 */ /* 0x000fe200078e00ff */
[----:B------:R-:W-:Y:S01]  /*93a0*/  UMOV UR6, 0x95848c16 ;  /* 0x95848c1600067882 */ /* 0x000fe20000000000 */
[----:B------:R-:W-:Y:S01]  /*93b0*/  UMOV UR7, 0x3fc3e28e ;  /* 0x3fc3e28e00077882 */ /* 0x000fe20000000000 */
[----:B------:R-:W-:Y:S01]  /*93c0*/  DADD R6, R8, R6 ;  /* 0x0000000008067229 */ /* 0x000fe20000000006 */
[----:B------:R-:W-:Y:S01]  /*93d0*/  BSSY.RECONVERGENT B5, `(.L_x_140) ;  /* 0x000001e000057945 */ /* 0x000fe20003800200 */
[----:B------:R-:W0:Y:S06]  /*93e0*/  MUFU.RCP64H R101, R121 ;  /* 0x0000007900657308 */ /* 0x000e2c0000001800 */
[----:B------:R-:W-:-:S02]  /*93f0*/  DADD R154, R154, R6 ;  /* 0x000000009a9a7229 */ /* 0x000fc40000000006 */
[----:B0-----:R-:W-:-:S08]  /*9400*/  DFMA R4, -R120, R100, 1 ;  /* 0x3ff000007804742b */ /* 0x001fd00000000164 */
[----:B------:R-:W-:Y:S02]  /*9410*/  DFMA R110, R4, R4, R4 ;  /* 0x00000004046e722b */ /* 0x000fe40000000004 */
[----:B------:R-:W-:Y:S02]  /*9420*/  DMUL R4, R140, 1.5 ;  /* 0x3ff800008c047828 */ /* 0x000fe40000000000 */
[----:B------:R-:W-:Y:S01]  /*9430*/  DMUL R140, R66, -UR6 ;  /* 0x80000006428c7c28 */ /* 0x000fe20008000000 */
[----:B------:R-:W-:Y:S01]  /*9440*/  UMOV UR6, 0x96377e35 ;  /* 0x96377e3500067882 */ /* 0x000fe20000000000 */
[----:B------:R-:W-:Y:S02]  /*9450*/  UMOV UR7, 0x3f89b7dd ;  /* 0x3f89b7dd00077882 */ /* 0x000fe40000000000 */
[----:B------:R-:W-:Y:S02]  /*9460*/  DFMA R110, R100, R110, R100 ;  /* 0x0000006e646e722b */ /* 0x000fe40000000064 */
[----:B------:R-:W-:-:S02]  /*9470*/  DFMA R4, R134, R136, -R4 ;  /* 0x000000888604722b */ /* 0x000fc40000000804 */
[----:B------:R-:W-:-:S04]  /*9480*/  DMUL R138, R138, R140 ;  /* 0x0000008c8a8a7228 */ /* 0x000fc80000000000 */
[----:B------:R-:W-:-:S04]  /*9490*/  DFMA R100, -R120, R110, 1 ;  /* 0x3ff000007864742b */ /* 0x000fc8000000016e */
[----:B------:R-:W-:-:S04]  /*94a0*/  DFMA R138, R4, UR6, R138 ;  /* 0x00000006048a7c2b */ /* 0x000fc8000800008a */
        /* <DEDUP_REMOVED lines=16> */
.L_x_141:
[----:B------:R-:W-:Y:S05]  /*95b0*/  BSYNC.RECONVERGENT B5 ;  /* 0x0000000000057941 */ /* 0x000fea0003800200 */
.L_x_140:
        /* <DEDUP_REMOVED lines=26> */
.L_x_143:
[----:B------:R-:W-:Y:S05]  /*9760*/  BSYNC.RECONVERGENT B5 ;  /* 0x0000000000057941 */ /* 0x000fea0003800200 */
.L_x_142:
[----:B------:R-:W-:Y:S01]  /*9770*/  DADD R112, R106, 2.25 ;  /* 0x400200006a707429 */ /* 0x000fe20000000000 */
[----:B------:R-:W-:Y:S01]  /*9780*/  MOV R100, 0x1 ;  /* 0x0000000100647802 */ /* 0x000fe20000000f00 */
        /* <DEDUP_REMOVED lines=33> */
.L_x_145:
[----:B------:R-:W-:Y:S05]  /*99a0*/  BSYNC.RECONVERGENT B5 ;  /* 0x0000000000057941 */ /* 0x000fea0003800200 */
.L_x_144:
        /* <DEDUP_REMOVED lines=26> */
.L_x_147:
[----:B------:R-:W-:Y:S05]  /*9b50*/  BSYNC.RECONVERGENT B5 ;  /* 0x0000000000057941 */ /* 0x000fea0003800200 */
.L_x_146:
        /* <DEDUP_REMOVED lines=18> */
[----:B------:R-:W-:-:S04]  /*9c80*/  DFMA R110, R4, -UR6, R86 ;  /* 0x80000006046e7c2b */ /* 0x000fc80008000056 */
        /* <DEDUP_REMOVED lines=14> */
.L_x_149:
[----:B------:R-:W-:Y:S05]  /*9d70*/  BSYNC.RECONVERGENT B5 ;  /* 0x0000000000057941 */ /* 0x000fea0003800200 */
.L_x_148:
        /* <DEDUP_REMOVED lines=26> */
.L_x_151:
[----:B------:R-:W-:Y:S05]  /*9f20*/  BSYNC.RECONVERGENT B5 ;  /* 0x0000000000057941 */ /* 0x000fea0003800200 */
.L_x_150:
[----:B------:R-:W-:Y:S01]  /*9f30*/  DADD R78, R74, 2.25 ;  /* 0x400200004a4e7429 */ /* 0x000fe20000000000 */
[----:B------:R-:W-:Y:S01]  /*9f40*/  IMAD.MOV.U32 R6, RZ, RZ, 0x1 ;  /* 0x00000001ff067424 */ /* 0x000fe200078e00ff */
[----:B------:R-:W-:Y:S01]  /*9f50*/  UMOV UR6, 0x2df3e1cb ;  /* 0x2df3e1cb00067882 */ /* 0x000fe20000000000 */
[----:B------:R-:W-:Y:S01]  /*9f60*/  UMOV UR7, 0x3ea50e68 ;  /* 0x3ea50e6800077882 */ /* 0x000fe20000000000 */
[----:B------:R-:W-:Y:S01]  /*9f70*/  DMUL R68, R68, 1.5 ;  /* 0x3ff8000044447828 */ /* 0x000fe20000000000 */
[----:B------:R-:W-:Y:S01]  /*9f80*/  BSSY.RECONVERGENT B5, `(.L_x_152) ;  /* 0x000001c000057945 */ /* 0x000fe20003800200 */
[----:B------:R-:W0:Y:S01]  /*9f90*/  MUFU.RCP64H R7, R79 ;  /* 0x0000004f00077308 */ /* 0x000e220000001800 */
[----:B------:R-:W-:Y:S01]  /*9fa0*/  DMUL R66, R66, -UR6 ;  /* 0x8000000642427c28 */ /* 0x000fe20008000000 */
[----:B------:R-:W-:Y:S01]  /*9fb0*/  UMOV UR6, 0x880c53da ;  /* 0x880c53da00067882 */ /* 0x000fe20000000000 */
[----:B------:R-:W-:Y:S01]  /*9fc0*/  UMOV UR7, 0x3ea0ce40 ;  /* 0x3ea0ce4000077882 */ /* 0x000fe20000000000 */
[----:B------:R-:W-:-:S02]  /*9fd0*/  DADD R4, R8, R4 ;  /* 0x0000000008047229 */ /* 0x000fc40000000004 */
[----:B------:R-:W-:-:S03]  /*9fe0*/  DFMA R68, R74, R72, -R68 ;  /* 0x000000484a44722b */ /* 0x000fc60000000844 */
[----:B------:R-:W-:-:S03]  /*9ff0*/  DMUL R70, R70, R66 ;  /* 0x0000004246467228 */ /* 0x000fc60000000000 */
[----:B------:R-:W-:Y:S02]  /*a000*/  DADD R154, R154, R4 ;  /* 0x000000009a9a7229 */ /* 0x000fe40000000004 */
[----:B0-----:R-:W-:-:S03]  /*a010*/  DFMA R76, -R78, R6, 1 ;  /* 0x3ff000004e4c742b */ /* 0x001fc60000000106 */
[----:B------:R-:W-:-:S05]  /*a020*/  DFMA R110, R68, UR6, R70 ;  /* 0x00000006446e7c2b */ /* 0x000fca0008000046 */
[----:B------:R-:W-:-:S05]  /*a030*/  DFMA R76, R76, R76, R76 ;  /* 0x0000004c4c4c722b */ /* 0x000fca000000004c */
[----:B------:R-:W-:-:S03]  /*a040*/  FSETP.GEU.AND P1, PT, |R111|, 6.5827683646048100446e-37, PT ;  /* 0x036000006f00780b */ /* 0x000fc60003f2e200 */
        /* <DEDUP_REMOVED lines=15> */
.L_x_153:
[----:B------:R-:W-:Y:S05]  /*a140*/  BSYNC.RECONVERGENT B5 ;  /* 0x0000000000057941 */ /* 0x000fea0003800200 */
.L_x_152:
        /* <DEDUP_REMOVED lines=28> */
.L_x_155:
[----:B------:R-:W-:Y:S05]  /*a310*/  BSYNC.RECONVERGENT B5 ;  /* 0x0000000000057941 */ /* 0x000fea0003800200 */
.L_x_154:
[----:B------:R-:W-:Y:S01]  /*a320*/  MOV R8, 0x652b82fe ;  /* 0x652b82fe00087802 */ /* 0x000fe20000000f00 */
[----:B------:R-:W-:Y:S01]  /*a330*/  IMAD.MOV.U32 R9, RZ, RZ, 0x3ff71547 ;  /* 0x3ff71547ff097424 */ /* 0x000fe200078e00ff */
[----:B------:R-:W-:Y:S01]  /*a340*/  UMOV UR6, 0xfefa39ef ;  /* 0xfefa39ef00067882 */ /* 0x000fe20000000000 */
[----:B------:R-:W-:Y:S01]  /*a350*/  UMOV UR7, 0x3fe62e42 ;  /* 0x3fe62e4200077882 */ /* 0x000fe20000000000 */
[----:B------:R-:W-:Y:S01]  /*a360*/  DADD R62, -RZ, -R56 ;  /* 0x00000000ff3e7229 */ /* 0x000fe20000000938 */
[----:B------:R-:W-:Y:S01]  /*a370*/  BSSY.RECONVERGENT B0, `(.L_x_156) ;  /* 0x0000039000007945 */ /* 0x000fe20003800200 */
[----:B------:R-:W-:Y:S02]  /*a380*/  DADD R4, R4, R6 ;  /* 0x0000000004047229 */ /* 0x000fe40000000006 */
[----:B------:R-:W-:-:S06]  /*a390*/  DFMA R60, R56, -R8, 6.75539944105574400000e+15 ;  /* 0x43380000383c742b */ /* 0x000fcc0000000808 */
[----:B------:R-:W-:Y:S01]  /*a3a0*/  FSETP.GEU.AND P0, PT, |R63|, 4.1917929649353027344, PT ;  /* 0x4086232b3f00780b */ /* 0x000fe20003f0e200 */
[----:B------:R-:W-:Y:S02]  /*a3b0*/  DADD R154, R154, R4 ;  /* 0x000000009a9a7229 */ /* 0x000fe40000000004 */
[----:B------:R-:W-:-:S08]  /*a3c0*/  DADD R8, R60, -6.75539944105574400000e+15 ;  /* 0xc33800003c087429 */ /* 0x000fd00000000000 */
[----:B------:R-:W-:Y:S01]  /*a3d0*/  DFMA R58, R8, -UR6, -R56 ;  /* 0x80000006083a7c2b */ /* 0x000fe20008000838 */
        /* <DEDUP_REMOVED lines=34> */
[----:B------:R-:W-:Y:S01]  /*a600*/  LEA R5, R60, R9, 0x14 ;  /* 0x000000093c057211 */ /* 0x000fe200078ea0ff */
[----:B------:R-:W-:Y:S01]  /*a610*/  IMAD.MOV.U32 R4, RZ, RZ, R8 ;  /* 0x000000ffff047224 */ /* 0x000fe200078e0008 */
[----:B------:R-:W-:Y:S06]  /*a620*/  @!P0 BRA `(.L_x_157) ;  /* 0x0000000000348947 */ /* 0x000fec0003800000 */
[----:B------:R-:W-:Y:S01]  /*a630*/  FSETP.GEU.AND P1, PT, |R63|, 4.2275390625, PT ;  /* 0x408748003f00780b */ /* 0x000fe20003f2e200 */
[C---:B------:R-:W-:Y:S02]  /*a640*/  DADD R58, -R56.reuse, +INF ;  /* 0x7ff00000383a7429 */ /* 0x040fe40000000100 */
[----:B------:R-:W-:-:S08]  /*a650*/  DSETP.GT.AND P0, PT, R56, RZ, PT ;  /* 0x000000ff3800722a */ /* 0x000fd00003f04000 */
[----:B------:R-:W-:Y:S02]  /*a660*/  FSEL R5, R59, RZ, !P0 ;  /* 0x000000ff3b057208 */ /* 0x000fe40004000000 */
[----:B------:R-:W-:Y:S02]  /*a670*/  @!P1 LEA.HI R4, R60, R60, RZ, 0x1 ;  /* 0x0000003c3c049211 */ /* 0x000fe400078f08ff */
[----:B------:R-:W-:Y:S01]  /*a680*/  @!P1 MOV R6, R8 ;  /* 0x0000000800069202 */ /* 0x000fe20000000f00 */
[----:B------:R-:W-:Y:S01]  /*a690*/  @!P1 IMAD.MOV.U32 R8, RZ, RZ, RZ ;  /* 0x000000ffff089224 */ /* 0x000fe200078e00ff */
[----:B------:R-:W-:Y:S02]  /*a6a0*/  @!P1 SHF.R.S32.HI R7, RZ, 0x1, R4 ;  /* 0x00000001ff079819 */ /* 0x000fe40000011404 */
[----:B------:R-:W-:-:S03]  /*a6b0*/  FSEL R4, R58, RZ, !P0 ;  /* 0x000000ff3a047208 */ /* 0x000fc60004000000 */
[----:B------:R-:W-:Y:S02]  /*a6c0*/  @!P1 IMAD.IADD R60, R60, 0x1, -R7 ;  /* 0x000000013c3c9824 */ /* 0x000fe400078e0a07 */
[----:B------:R-:W-:-:S03]  /*a6d0*/  @!P1 IMAD R7, R7, 0x100000, R9 ;  /* 0x0010000007079824 */ /* 0x000fc600078e0209 */
[----:B------:R-:W-:-:S06]  /*a6e0*/  @!P1 LEA R9, R60, 0x3ff00000, 0x14 ;  /* 0x3ff000003c099811 */ /* 0x000fcc00078ea0ff */
[----:B------:R-:W-:-:S11]  /*a6f0*/  @!P1 DMUL R4, R6, R8 ;  /* 0x0000000806049228 */ /* 0x000fd60000000000 */
.L_x_157:
[----:B------:R-:W-:Y:S05]  /*a700*/  BSYNC.RECONVERGENT B0 ;  /* 0x0000000000007941 */ /* 0x000fea0003800200 */
.L_x_156:
[----:B------:R-:W-:-:S11]  /*a710*/  DFMA R4, R16, R154, R4 ;  /* 0x0000009a1004722b */ /* 0x000fd60000000004 */
.L_x_93:
[----:B------:R-:W-:Y:S05]  /*a720*/  BSYNC.RECONVERGENT B2 ;  /* 0x0000000000027941 */ /* 0x000fea0003800200 */
.L_x_89:
[----:B------:R-:W-:Y:S01]  /*a730*/  VIADD R122, R122, 0x1 ;  /* 0x000000017a7a7836 */ /* 0x000fe20000000000 */
[----:B------:R-:W-:Y:S01]  /*a740*/  DMUL R8, R24, R4 ;  /* 0x0000000418087228 */ /* 0x000fe20000000000 */
[----:B------:R-:W-:Y:S01]  /*a750*/  IADD3 R14, PT, PT, R14, 0x1, RZ ;  /* 0x000000010e0e7810 */ /* 0x000fe20007ffe0ff */
[----:B------:R-:W-:Y:S02]  /*a760*/  IMAD.MOV.U32 R4, RZ, RZ, R126 ;  /* 0x000000ffff047224 */ /* 0x000fe400078e007e */
[----:B------:R-:W-:Y:S01]  /*a770*/  ISETP.NE.AND P1, PT, R122, 0x1, PT ;  /* 0x000000017a00780c */ /* 0x000fe20003f25270 */
[----:B------:R-:W-:Y:S01]  /*a780*/  IMAD.MOV.U32 R5, RZ, RZ, R125 ;  /* 0x000000ffff057224 */ /* 0x000fe200078e007d */
[----:B------:R-:W-:Y:S02]  /*a790*/  IADD3 R124, P3, PT, R124, 0x8, RZ ;  /* 0x000000087c7c7810 */ /* 0x000fe40007f7e0ff */
[----:B------:R-:W-:Y:S02]  /*a7a0*/  IADD3 R126, P2, PT, R126, 0x8, RZ ;  /* 0x000000087e7e7810 */ /* 0x000fe40007f5e0ff */
[----:B------:R-:W-:Y:S01]  /*a7b0*/  ISETP.NE.AND P0, PT, R14, RZ, PT ;  /* 0x000000ff0e00720c */ /* 0x000fe20003f05270 */
[----:B------:R0:W-:Y:S01]  /*a7c0*/  REDG.E.ADD.F64.RN.STRONG.GPU desc[UR4][R4.64], R8 ;  /* 0x00000008040079a6 */ /* 0x0001e2000c12ff04 */
[----:B------:R-:W-:-:S02]  /*a7d0*/  IMAD.X R123, RZ, RZ, R123, P3 ;  /* 0x000000ffff7b7224 */ /* 0x000fc400018e067b */
[----:B------:R-:W-:Y:S01]  /*a7e0*/  FSEL R12, R8, R12, !P0 ;  /* 0x0000000c080c7208 */ /* 0x000fe20004000000 */
[----:B------:R-:W-:Y:S01]  /*a7f0*/  IMAD.X R125, RZ, RZ, R125, P2 ;  /* 0x000000ffff7d7224 */ /* 0x000fe200010e067d */
[----:B------:R-:W-:Y:S01]  /*a800*/  FSEL R13, R9, R13, !P0 ;  /* 0x0000000d090d7208 */ /* 0x000fe20004000000 */
[----:B------:R-:W-:Y:S06]  /*a810*/  @P1 BRA `(.L_x_158) ;  /* 0xffffffbc00941947 */ /* 0x000fec000383ffff */
[----:B------:R-:W-:Y:S05]  /*a820*/  BSYNC B3 ;  /* 0x0000000000037941 */ /* 0x000fea0003800000 */
.L_x_88:
[----:B------:R-:W-:Y:S05]  /*a830*/  BSYNC B4 ;  /* 0x0000000000047941 */ /* 0x000fea0003800000 */
.L_x_87:
[----:B------:R-:W-:-:S14]  /*a840*/  DSETP.GEU.AND P0, PT, R8, R12, PT ;  /* 0x0000000c0800722a */ /* 0x000fdc0003f0e000 */
[----:B------:R-:W-:Y:S01]  /*a850*/  @!P0 MOV R12, R8 ;  /* 0x00000008000c8202 */ /* 0x000fe20000000f00 */
[----:B------:R-:W-:-:S07]  /*a860*/  @!P0 IMAD.MOV.U32 R13, RZ, RZ, R9 ;  /* 0x000000ffff0d8224 */ /* 0x000fce00078e0009 */
.L_x_80:
[----:B------:R-:W-:Y:S05]  /*a870*/  BSYNC B1 ;  /* 0x0000000000017941 */ /* 0x000fea0003800000 */
.L_x_38:
[----:B------:R-:W3:Y:S01]  /*a880*/  LDCU UR6, c[0x0][0x414] ;  /* 0x00008280ff0677ac */ /* 0x000ee20008000800 */
[----:B------:R-:W-:-:S04]  /*a890*/  ISETP.GE.AND P0, PT, R15, R0, PT ;  /* 0x000000000f00720c */ /* 0x000fc80003f06270 */
[----:B---3--:R-:W-:-:S13]  /*a8a0*/  ISETP.EQ.OR P0, PT, RZ, UR6, !P0 ;  /* 0x00000006ff007c0c */ /* 0x008fda000c702670 */
[----:B------:R-:W-:Y:S05]  /*a8b0*/  @P0 EXIT ;  /* 0x000000000000094d */ /* 0x000fea0003800000 */
[----:B--2---:R-:W-:Y:S01]  /*a8c0*/  IMAD.IADD R3, R15, 0x1, -R0 ;  /* 0x000000010f037824 */ /* 0x004fe200078e0a00 */
[----:B------:R-:W-:Y:S03]  /*a8d0*/  BSSY.RECONVERGENT B0, `(.L_x_159) ;  /* 0x0000010000007945 */ /* 0x000fe60003800200 */
[C---:B------:R-:W-:Y:S01]  /*a8e0*/  VIADD R2, R3.reuse, 0x1 ;  /* 0x0000000103027836 */ /* 0x040fe20000000000 */
[----:B------:R-:W-:-:S04]  /*a8f0*/  ISETP.GE.U32.AND P1, PT, R3, 0x3, PT ;  /* 0x000000030300780c */ /* 0x000fc80003f26070 */
[----:B01----:R-:W-:-:S13]  /*a900*/  LOP3.LUT P0, R7, R2, 0x3, RZ, 0xc0, !PT ;  /* 0x0000000302077812 */ /* 0x003fda000780c0ff */
[----:B------:R-:W-:Y:S05]  /*a910*/  @!P0 BRA `(.L_x_160) ;  /* 0x00000000002c8947 */ /* 0x000fea0003800000 */
[----:B------:R-:W0:Y:S01]  /*a920*/  LDC.64 R2, c[0x0][0x408] ;  /* 0x00010200ff027b82 */ /* 0x000e220000000a00 */
[----:B------:R-:W-:Y:S01]  /*a930*/  DADD R4, -RZ, -R12 ;  /* 0x00000000ff047229 */ /* 0x000fe2000000090c */
[----:B------:R-:W-:Y:S02]  /*a940*/  IMAD.MOV R6, RZ, RZ, -R7 ;  /* 0x000000ffff067224 */ /* 0x000fe400078e0a07 */
[C---:B0-----:R-:W-:Y:S01]  /*a950*/  IMAD.WIDE.U32 R2, R0.reuse, 0x8, R2 ;  /* 0x0000000800027825 */ /* 0x041fe200078e0002 */
[----:B------:R-:W-:-:S07]  /*a960*/  IADD3 R0, PT, PT, R0, R7, RZ ;  /* 0x0000000700007210 */ /* 0x000fce0007ffe0ff */
.L_x_161:
[----:B------:R-:W-:Y:S01]  /*a970*/  VIADD R6, R6, 0x1 ;  /* 0x0000000106067836 */ /* 0x000fe20000000000 */
[----:B------:R0:W-:Y:S04]  /*a980*/  REDG.E.ADD.F64.RN.STRONG.GPU desc[UR4][R2.64], R4 ;  /* 0x00000004020079a6 */ /* 0x0001e8000c12ff04 */
[----:B------:R-:W-:Y:S02]  /*a990*/  ISETP.NE.AND P0, PT, R6, RZ, PT ;  /* 0x000000ff0600720c */ /* 0x000fe40003f05270 */
[----:B0-----:R-:W-:-:S05]  /*a9a0*/  IADD3 R2, P2, PT, R2, 0x8, RZ ;  /* 0x0000000802027810 */ /* 0x001fca0007f5e0ff */
[----:B------:R-:W-:-:S06]  /*a9b0*/  IMAD.X R3, RZ, RZ, R3, P2 ;  /* 0x000000ffff037224 */ /* 0x000fcc00010e0603 */
[----:B------:R-:W-:Y:S05]  /*a9c0*/  @P0 BRA `(.L_x_161) ;  /* 0xfffffffc00e80947 */ /* 0x000fea000383ffff */
.L_x_160:
[----:B------:R-:W-:Y:S05]  /*a9d0*/  BSYNC.RECONVERGENT B0 ;  /* 0x0000000000007941 */ /* 0x000fea0003800200 */
.L_x_159:
[----:B------:R-:W-:Y:S05]  /*a9e0*/  @!P1 EXIT ;  /* 0x000000000000994d */ /* 0x000fea0003800000 */
[----:B------:R-:W0:Y:S01]  /*a9f0*/  LDC.64 R2, c[0x0][0x408] ;  /* 0x00010200ff027b82 */ /* 0x000e220000000a00 */
[----:B------:R-:W-:Y:S01]  /*aa00*/  DADD R12, -RZ, -R12 ;  /* 0x00000000ff0c7229 */ /* 0x000fe2000000090c */
[----:B0-----:R-:W-:Y:S01]  /*aa10*/  IMAD.WIDE.U32 R2, R0, 0x8, R2 ;  /* 0x0000000800027825 */ /* 0x001fe200078e0002 */
[----:B------:R-:W-:Y:S02]  /*aa20*/  IADD3 R0, PT, PT, -R15, R0, RZ ;  /* 0x000000000f007210 */ /* 0x000fe40007ffe1ff */
[----:B------:R-:W-:-:S05]  /*aa30*/  IADD3 R4, P0, PT, R2, 0x10, RZ ;  /* 0x0000001002047810 */ /* 0x000fca0007f1e0ff */
[----:B------:R-:W-:-:S08]  /*aa40*/  IMAD.X R5, RZ, RZ, R3, P0 ;  /* 0x000000ffff057224 */ /* 0x000fd000000e0603 */
.L_x_162:
[----:B------:R-:W-:Y:S01]  /*aa50*/  IADD3 R0, PT, PT, R0, 0x4, RZ ;  /* 0x0000000400007810 */ /* 0x000fe20007ffe0ff */
[----:B0-----:R-:W-:Y:S02]  /*aa60*/  IMAD.MOV.U32 R2, RZ, RZ, R4 ;  /* 0x000000ffff027224 */ /* 0x001fe400078e0004 */
[----:B------:R-:W-:Y:S01]  /*aa70*/  IMAD.MOV.U32 R3, RZ, RZ, R5 ;  /* 0x000000ffff037224 */ /* 0x000fe200078e0005 */
[----:B------:R-:W-:Y:S02]  /*aa80*/  ISETP.NE.AND P0, PT, R0, 0x1, PT ;  /* 0x000000010000780c */ /* 0x000fe40003f05270 */
[----:B------:R-:W-:Y:S02]  /*aa90*/  IADD3 R4, P1, PT, R2, 0x20, RZ ;  /* 0x0000002002047810 */ /* 0x000fe40007f3e0ff */
[----:B------:R0:W-:Y:S04]  /*aaa0*/  REDG.E.ADD.F64.RN.STRONG.GPU desc[UR4][R2.64+-0x10], R12 ;  /* 0xfffff00c020079a6 */ /* 0x0001e8000c12ff04 */
[----:B------:R0:W-:Y:S04]  /*aab0*/  REDG.E.ADD.F64.RN.STRONG.GPU desc[UR4][R2.64+-0x8], R12 ;  /* 0xfffff80c020079a6 */ /* 0x0001e8000c12ff04 */
[----:B------:R0:W-:Y:S01]  /*aac0*/  REDG.E.ADD.F64.RN.STRONG.GPU desc[UR4][R2.64], R12 ;  /* 0x0000000c020079a6 */ /* 0x0001e2000c12ff04 */
[----:B------:R-:W-:-:S03]  /*aad0*/  IMAD.X R5, RZ, RZ, R3, P1 ;  /* 0x000000ffff057224 */ /* 0x000fc600008e0603 */
[----:B------:R0:W-:Y:S01]  /*aae0*/  REDG.E.ADD.F64.RN.STRONG.GPU desc[UR4][R2.64+0x8], R12 ;  /* 0x0000080c020079a6 */ /* 0x0001e2000c12ff04 */
[----:B------:R-:W-:Y:S05]  /*aaf0*/  @P0 BRA `(.L_x_162) ;  /* 0xfffffffc00d40947 */ /* 0x000fea000383ffff */
[----:B------:R-:W-:Y:S05]  /*ab00*/  EXIT ;  /* 0x000000000000794d */ /* 0x000fea0003800000 */
        .weak           $__internal_0_$__cuda_sm20_dblrcp_rn_slowpath_v3
        .type           $__internal_0_$__cuda_sm20_dblrcp_rn_slowpath_v3,@function
        .size           $__internal_0_$__cuda_sm20_dblrcp_rn_slowpath_v3,($__internal_1_$__cuda_sm20_div_rn_f64_full - $__internal_0_$__cuda_sm20_dblrcp_rn_slowpath_v3)
$__internal_0_$__cuda_sm20_dblrcp_rn_slowpath_v3:
[----:B------:R-:W-:Y:S01]  /*ab10*/  DSETP.GTU.AND P0, PT, |R168|, +INF , PT ;  /* 0x7ff00000a800742a */ /* 0x000fe20003f0c200 */
[----:B------:R-:W-:-:S13]  /*ab20*/  BSSY.RECONVERGENT B0, `(.L_x_163) ;  /* 0x0000024000007945 */ /* 0x000fda0003800200 */
[----:B------:R-:W-:Y:S05]  /*ab30*/  @P0 BRA `(.L_x_164) ;  /* 0x0000000000800947 */ /* 0x000fea0003800000 */
[----:B------:R-:W-:-:S05]  /*ab40*/  LOP3.LUT R142, R169, 0x7fffffff, RZ, 0xc0, !PT ;  /* 0x7fffffffa98e7812 */ /* 0x000fca00078ec0ff */
[----:B------:R-:W-:-:S05]  /*ab50*/  VIADD R62, R142, 0xffffffff ;  /* 0xffffffff8e3e7836 */ /* 0x000fca0000000000 */
[----:B------:R-:W-:-:S13]  /*ab60*/  ISETP.GE.U32.AND P0, PT, R62, 0x7fefffff, PT ;  /* 0x7fefffff3e00780c */ /* 0x000fda0003f06070 */
[----:B------:R-:W-:Y:S01]  /*ab70*/  @P0 LOP3.LUT R63, R169, 0x7ff00000, RZ, 0x3c, !PT ;  /* 0x7ff00000a93f0812 */ /* 0x000fe200078e3cff */
[----:B------:R-:W-:Y:S01]  /*ab80*/  @P0 IMAD.MOV.U32 R62, RZ, RZ, RZ ;  /* 0x000000ffff3e0224 */ /* 0x000fe200078e00ff */
[----:B------:R-:W-:Y:S06]  /*ab90*/  @P0 BRA `(.L_x_165) ;  /* 0x0000000000700947 */ /* 0x000fec0003800000 */
[----:B------:R-:W-:-:S13]  /*aba0*/  ISETP.GE.U32.AND P0, PT, R142, 0x1000001, PT ;  /* 0x010000018e00780c */ /* 0x000fda0003f06070 */
[----:B------:R-:W-:Y:S05]  /*abb0*/  @!P0 BRA `(.L_x_166) ;  /* 0x0000000000388947 */ /* 0x000fea0003800000 */
[----:B------:R-:W-:Y:S01]  /*abc0*/  IADD3 R63, PT, PT, R169, -0x3fe00000, RZ ;  /* 0xc0200000a93f7810 */ /* 0x000fe20007ffe0ff */
[----:B------:R-:W-:Y:S02]  /*abd0*/  IMAD.MOV.U32 R62, RZ, RZ, R168 ;  /* 0x000000ffff3e7224 */ /* 0x000fe400078e00a8 */
[----:B------:R-:W-:Y:S01]  /*abe0*/  IMAD.MOV.U32 R142, RZ, RZ, R127 ;  /* 0x000000ffff8e7224 */ /* 0x000fe200078e007f */
[----:B------:R-:W0:Y:S05]  /*abf0*/  MUFU.RCP64H R143, R63 ;  /* 0x0000003f008f7308 */ /* 0x000e2a0000001800 */
[----:B0-----:R-:W-:-:S08]  /*ac00*/  DFMA R152, -R62, R142, 1 ;  /* 0x3ff000003e98742b */ /* 0x001fd0000000018e */
[----:B------:R-:W-:-:S08]  /*ac10*/  DFMA R152, R152, R152, R152 ;  /* 0x000000989898722b */ /* 0x000fd00000000098 */
[----:B------:R-:W-:-:S08]  /*ac20*/  DFMA R152, R142, R152, R142 ;  /* 0x000000988e98722b */ /* 0x000fd0000000008e */
[----:B------:R-:W-:-:S08]  /*ac30*/  DFMA R142, -R62, R152, 1 ;  /* 0x3ff000003e8e742b */ /* 0x000fd00000000198 */
[----:B------:R-:W-:-:S08]  /*ac40*/  DFMA R142, R152, R142, R152 ;  /* 0x0000008e988e722b */ /* 0x000fd00000000098 */
[----:B------:R-:W-:-:S08]  /*ac50*/  DMUL R142, R142, 2.2250738585072013831e-308 ;  /* 0x001000008e8e7828 */ /* 0x000fd00000000000 */
[----:B------:R-:W-:-:S08]  /*ac60*/  DFMA R152, -R168, R142, 1 ;  /* 0x3ff00000a898742b */ /* 0x000fd0000000018e */
[----:B------:R-:W-:-:S08]  /*ac70*/  DFMA R152, R152, R152, R152 ;  /* 0x000000989898722b */ /* 0x000fd00000000098 */
[----:B------:R-:W-:Y:S01]  /*ac80*/  DFMA R62, R142, R152, R142 ;  /* 0x000000988e3e722b */ /* 0x000fe2000000008e */
[----:B------:R-:W-:Y:S10]  /*ac90*/  BRA `(.L_x_165) ;  /* 0x0000000000307947 */ /* 0x000ff40003800000 */
.L_x_166:
[----:B------:R-:W-:Y:S01]  /*aca0*/  DMUL R142, R168, 8.11296384146066816958e+31 ;  /* 0x46900000a88e7828 */ /* 0x000fe20000000000 */
[----:B------:R-:W-:-:S05]  /*acb0*/  IMAD.MOV.U32 R62, RZ, RZ, R127 ;  /* 0x000000ffff3e7224 */ /* 0x000fca00078e007f */
[----:B------:R-:W0:Y:S02]  /*acc0*/  MUFU.RCP64H R63, R143 ;  /* 0x0000008f003f7308 */ /* 0x000e240000001800 */
[----:B0-----:R-:W-:-:S08]  /*acd0*/  DFMA R152, -R142, R62, 1 ;  /* 0x3ff000008e98742b */ /* 0x001fd0000000013e */
[----:B------:R-:W-:-:S08]  /*ace0*/  DFMA R152, R152, R152, R152 ;  /* 0x000000989898722b */ /* 0x000fd00000000098 */
[----:B------:R-:W-:-:S08]  /*acf0*/  DFMA R152, R62, R152, R62 ;  /* 0x000000983e98722b */ /* 0x000fd0000000003e */
[----:B------:R-:W-:-:S08]  /*ad00*/  DFMA R62, -R142, R152, 1 ;  /* 0x3ff000008e3e742b */ /* 0x000fd00000000198 */
[----:B------:R-:W-:-:S08]  /*ad10*/  DFMA R62, R152, R62, R152 ;  /* 0x0000003e983e722b */ /* 0x000fd00000000098 */
[----:B------:R-:W-:Y:S01]  /*ad20*/  DMUL R62, R62, 8.11296384146066816958e+31 ;  /* 0x469000003e3e7828 */ /* 0x000fe20000000000 */
[----:B------:R-:W-:Y:S10]  /*ad30*/  BRA `(.L_x_165) ;  /* 0x0000000000087947 */ /* 0x000ff40003800000 */
.L_x_164:
[----:B------:R-:W-:Y:S02]  /*ad40*/  LOP3.LUT R63, R169, 0x80000, RZ, 0xfc, !PT ;  /* 0x00080000a93f7812 */ /* 0x000fe400078efcff */
[----:B------:R-:W-:-:S07]  /*ad50*/  MOV R62, R168 ;  /* 0x000000a8003e7202 */ /* 0x000fce0000000f00 */
.L_x_165:
[----:B------:R-:W-:Y:S05]  /*ad60*/  BSYNC.RECONVERGENT B0 ;  /* 0x0000000000007941 */ /* 0x000fea0003800200 */
.L_x_163:
[----:B------:R-:W-:Y:S02]  /*ad70*/  IMAD.MOV.U32 R127, RZ, RZ, R62 ;  /* 0x000000ffff7f7224 */ /* 0x000fe400078e003e */
[----:B------:R-:W-:Y:S01]  /*ad80*/  IMAD.MOV.U32 R142, RZ, RZ, R63 ;  /* 0x000000ffff8e7224 */ /* 0x000fe200078e003f */
[----:B------:R-:W-:Y:S01]  /*ad90*/  MOV R63, 0x0 ;  /* 0x00000000003f7802 */ /* 0x000fe20000000f00 */
[----:B------:R-:W-:-:S04]  /*ada0*/  IMAD.MOV.U32 R62, RZ, RZ, R170 ;  /* 0x000000ffff3e7224 */ /* 0x000fc800078e00aa */
[----:B------:R-:W-:Y:S05]  /*adb0*/  RET.REL.NODEC R62 `(calc_absorption) ;  /* 0xffffff503e907950 */ /* 0x000fea0003c3ffff */
        .weak           $__internal_1_$__cuda_sm20_div_rn_f64_full
        .type           $__internal_1_$__cuda_sm20_div_rn_f64_full,@function
        .size           $__internal_1_$__cuda_sm20_div_rn_f64_full,($__internal_2_$__cuda_sm20_dsqrt_rn_f64_mediumpath_v1 - $__internal_1_$__cuda_sm20_div_rn_f64_full)
$__internal_1_$__cuda_sm20_div_rn_f64_full:
[C---:B------:R-:W-:Y:S01]  /*adc0*/  FSETP.GEU.AND P0, PT, |R9|.reuse, 1.469367938527859385e-39, PT ;  /* 0x001000000900780b */ /* 0x040fe20003f0e200 */
[----:B------:R-:W-:Y:S01]  /*add0*/  IMAD.MOV.U32 R120, RZ, RZ, 0x1 ;  /* 0x00000001ff787424 */ /* 0x000fe200078e00ff */
[----:B------:R-:W-:Y:S01]  /*ade0*/  LOP3.LUT R100, R9, 0x800fffff, RZ, 0xc0, !PT ;  /* 0x800fffff09647812 */ /* 0x000fe200078ec0ff */
[----:B------:R-:W-:Y:S01]  /*adf0*/  IMAD.MOV.U32 R153, RZ, RZ, 0x1ca00000 ;  /* 0x1ca00000ff997424 */ /* 0x000fe200078e00ff */
[C---:B------:R-:W-:Y:S01]  /*ae00*/  FSETP.GEU.AND P2, PT, |R111|.reuse, 1.469367938527859385e-39, PT ;  /* 0x001000006f00780b */ /* 0x040fe20003f4e200 */
[----:B------:R-:W-:Y:S01]  /*ae10*/  BSSY.RECONVERGENT B0, `(.L_x_167) ;  /* 0x0000052000007945 */ /* 0x000fe20003800200 */
[----:B------:R-:W-:Y:S01]  /*ae20*/  LOP3.LUT R101, R100, 0x3ff00000, RZ, 0xfc, !PT ;  /* 0x3ff0000064657812 */ /* 0x000fe200078efcff */
[----:B------:R-:W-:Y:S01]  /*ae30*/  IMAD.MOV.U32 R100, RZ, RZ, R8 ;  /* 0x000000ffff647224 */ /* 0x000fe200078e0008 */
[----:B------:R-:W-:Y:S02]  /*ae40*/  LOP3.LUT R127, R111, 0x7ff00000, RZ, 0xc0, !PT ;  /* 0x7ff000006f7f7812 */ /* 0x000fe400078ec0ff */
[----:B------:R-:W-:-:S03]  /*ae50*/  LOP3.LUT R174, R9, 0x7ff00000, RZ, 0xc0, !PT ;  /* 0x7ff0000009ae7812 */ /* 0x000fc600078ec0ff */
[----:B------:R-:W-:Y:S01]  /*ae60*/  @!P0 DMUL R100, R8, 8.98846567431157953865e+307 ;  /* 0x7fe0000008648828 */ /* 0x000fe20000000000 */
[----:B------:R-:W-:Y:S01]  /*ae70*/  ISETP.GE.U32.AND P1, PT, R127, R174, PT ;  /* 0x000000ae7f00720c */ /* 0x000fe20003f26070 */
[----:B------:R-:W-:Y:S02]  /*ae80*/  IMAD.MOV.U32 R175, RZ, RZ, R127 ;  /* 0x000000ffffaf7224 */ /* 0x000fe400078e007f */
[----:B------:R-:W-:Y:S02]  /*ae90*/  @!P2 LOP3.LUT R170, R9, 0x7ff00000, RZ, 0xc0, !PT ;  /* 0x7ff0000009aaa812 */ /* 0x000fe400078ec0ff */
[----:B------:R-:W0:Y:S02]  /*aea0*/  MUFU.RCP64H R121, R101 ;  /* 0x0000006500797308 */ /* 0x000e240000001800 */
[----:B------:R-:W-:Y:S02]  /*aeb0*/  @!P2 ISETP.GE.U32.AND P3, PT, R127, R170, PT ;  /* 0x000000aa7f00a20c */ /* 0x000fe40003f66070 */
[----:B------:R-:W-:-:S02]  /*aec0*/  @!P0 LOP3.LUT R174, R101, 0x7ff00000, RZ, 0xc0, !PT ;  /* 0x7ff0000065ae8812 */ /* 0x000fc400078ec0ff */
[----:B------:R-:W-:Y:S02]  /*aed0*/  @!P2 SEL R171, R153, 0x63400000, !P3 ;  /* 0x6340000099aba807 */ /* 0x000fe40005800000 */
[----:B------:R-:W-:Y:S02]  /*aee0*/  IADD3 R180, PT, PT, R174, -0x1, RZ ;  /* 0xffffffffaeb47810 */ /* 0x000fe40007ffe0ff */
[----:B------:R-:W-:-:S04]  /*aef0*/  @!P2 LOP3.LUT R172, R171, 0x80000000, R111, 0xf8, !PT ;  /* 0x80000000abaca812 */ /* 0x000fc800078ef86f */
[----:B------:R-:W-:Y:S01]  /*af00*/  @!P2 LOP3.LUT R173, R172, 0x100000, RZ, 0xfc, !PT ;  /* 0x00100000acada812 */ /* 0x000fe200078efcff */
[----:B------:R-:W-:Y:S01]  /*af10*/  @!P2 IMAD.MOV.U32 R172, RZ, RZ, RZ ;  /* 0x000000ffffaca224 */ /* 0x000fe200078e00ff */
[----:B0-----:R-:W-:-:S08]  /*af20*/  DFMA R142, R120, -R100, 1 ;  /* 0x3ff00000788e742b */ /* 0x001fd00000000864 */
[----:B------:R-:W-:-:S08]  /*af30*/  DFMA R142, R142, R142, R142 ;  /* 0x0000008e8e8e722b */ /* 0x000fd0000000008e */
[----:B------:R-:W-:Y:S01]  /*af40*/  DFMA R142, R120, R142, R120 ;  /* 0x0000008e788e722b */ /* 0x000fe20000000078 */
[----:B------:R-:W-:Y:S02]  /*af50*/  SEL R121, R153, 0x63400000, !P1 ;  /* 0x6340000099797807 */ /* 0x000fe40004800000 */
[----:B------:R-:W-:Y:S02]  /*af60*/  MOV R120, R110 ;  /* 0x0000006e00787202 */ /* 0x000fe40000000f00 */
[----:B------:R-:W-:-:S03]  /*af70*/  LOP3.LUT R121, R121, 0x800fffff, R111, 0xf8, !PT ;  /* 0x800fffff79797812 */ /* 0x000fc600078ef86f */
[----:B------:R-:W-:-:S03]  /*af80*/  DFMA R170, R142, -R100, 1 ;  /* 0x3ff000008eaa742b */ /* 0x000fc60000000864 */
[----:B------:R-:W-:-:S05]  /*af90*/  @!P2 DFMA R120, R120, 2, -R172 ;  /* 0x400000007878a82b */ /* 0x000fca00000008ac */
[----:B------:R-:W-:-:S05]  /*afa0*/  DFMA R142, R142, R170, R142 ;  /* 0x000000aa8e8e722b */ /* 0x000fca000000008e */
[----:B------:R-:W-:-:S03]  /*afb0*/  @!P2 LOP3.LUT R175, R121, 0x7ff00000, RZ, 0xc0, !PT ;  /* 0x7ff0000079afa812 */ /* 0x000fc600078ec0ff */
[----:B------:R-:W-:Y:S02]  /*afc0*/  DMUL R170, R142, R120 ;  /* 0x000000788eaa7228 */ /* 0x000fe40000000000 */
[----:B------:R-:W-:-:S05]  /*afd0*/  VIADD R179, R175, 0xffffffff ;  /* 0xffffffffafb37836 */ /* 0x000fca0000000000 */
[----:B------:R-:W-:Y:S01]  /*afe0*/  ISETP.GT.U32.AND P0, PT, R179, 0x7feffffe, PT ;  /* 0x7feffffeb300780c */ /* 0x000fe20003f04070 */
[----:B------:R-:W-:-:S03]  /*aff0*/  DFMA R172, R170, -R100, R120 ;  /* 0x80000064aaac722b */ /* 0x000fc60000000078 */
[----:B------:R-:W-:-:S05]  /*b000*/  ISETP.GT.U32.OR P0, PT, R180, 0x7feffffe, P0 ;  /* 0x7feffffeb400780c */ /* 0x000fca0000704470 */
[----:B------:R-:W-:-:S08]  /*b010*/  DFMA R142, R142, R172, R170 ;  /* 0x000000ac8e8e722b */ /* 0x000fd000000000aa */
[----:B------:R-:W-:Y:S05]  /*b020*/  @P0 BRA `(.L_x_168) ;  /* 0x00000000006c0947 */ /* 0x000fea0003800000 */
[----:B------:R-:W-:-:S04]  /*b030*/  LOP3.LUT R110, R9, 0x7ff00000, RZ, 0xc0, !PT ;  /* 0x7ff00000096e7812 */ /* 0x000fc800078ec0ff */
[CC--:B------:R-:W-:Y:S02]  /*b040*/  VIADDMNMX R111, R127.reuse, -R110.reuse, 0xb9600000, !PT ;  /* 0xb96000007f6f7446 */ /* 0x0c0fe4000780096e */
[----:B------:R-:W-:Y:S02]  /*b050*/  ISETP.GE.U32.AND P0, PT, R127, R110, PT ;  /* 0x0000006e7f00720c */ /* 0x000fe40003f06070 */
[----:B------:R-:W-:Y:S02]  /*b060*/  VIMNMX R111, PT, PT, R111, 0x46a00000, PT ;  /* 0x46a000006f6f7848 */ /* 0x000fe40003fe0100 */
[----:B------:R-:W-:-:S05]  /*b070*/  SEL R110, R153, 0x63400000, !P0 ;  /* 0x63400000996e7807 */ /* 0x000fca0004000000 */
[----:B------:R-:W-:Y:S02]  /*b080*/  IMAD.IADD R127, R111, 0x1, -R110 ;  /* 0x000000016f7f7824 */ /* 0x000fe400078e0a6e */
[----:B------:R-:W-:Y:S02]  /*b090*/  IMAD.MOV.U32 R110, RZ, RZ, RZ ;  /* 0x000000ffff6e7224 */ /* 0x000fe400078e00ff */
[----:B------:R-:W-:-:S06]  /*b0a0*/  VIADD R111, R127, 0x7fe00000 ;  /* 0x7fe000007f6f7836 */ /* 0x000fcc0000000000 */
[----:B------:R-:W-:-:S10]  /*b0b0*/  DMUL R170, R142, R110 ;  /* 0x0000006e8eaa7228 */ /* 0x000fd40000000000 */
[----:B------:R-:W-:-:S13]  /*b0c0*/  FSETP.GTU.AND P0, PT, |R171|, 1.469367938527859385e-39, PT ;  /* 0x00100000ab00780b */ /* 0x000fda0003f0c200 */
[----:B------:R-:W-:Y:S05]  /*b0d0*/  @P0 BRA `(.L_x_169) ;  /* 0x0000000000940947 */ /* 0x000fea0003800000 */
[----:B------:R-:W-:Y:S01]  /*b0e0*/  DFMA R100, R142, -R100, R120 ;  /* 0x800000648e64722b */ /* 0x000fe20000000078 */
[----:B------:R-:W-:-:S09]  /*b0f0*/  MOV R110, RZ ;  /* 0x000000ff006e7202 */ /* 0x000fd20000000f00 */
[C---:B------:R-:W-:Y:S02]  /*b100*/  FSETP.NEU.AND P0, PT, R101.reuse, RZ, PT ;  /* 0x000000ff6500720b */ /* 0x040fe40003f0d000 */
[----:B------:R-:W-:-:S04]  /*b110*/  LOP3.LUT R121, R101, 0x80000000, R9, 0x48, !PT ;  /* 0x8000000065797812 */ /* 0x000fc800078e4809 */
[----:B------:R-:W-:-:S07]  /*b120*/  LOP3.LUT R111, R121, R111, RZ, 0xfc, !PT ;  /* 0x0000006f796f7212 */ /* 0x000fce00078efcff */
[----:B------:R-:W-:Y:S05]  /*b130*/  @!P0 BRA `(.L_x_169) ;  /* 0x00000000007c8947 */ /* 0x000fea0003800000 */
[----:B------:R-:W-:Y:S01]  /*b140*/  IMAD.MOV R9, RZ, RZ, -R127 ;  /* 0x000000ffff097224 */ /* 0x000fe200078e0a7f */
[----:B------:R-:W-:Y:S01]  /*b150*/  DMUL.RP R110, R142, R110 ;  /* 0x0000006e8e6e7228 */ /* 0x000fe20000008000 */
[----:B------:R-:W-:Y:S01]  /*b160*/  IMAD.MOV.U32 R8, RZ, RZ, RZ ;  /* 0x000000ffff087224 */ /* 0x000fe200078e00ff */
[----:B------:R-:W-:-:S05]  /*b170*/  IADD3 R127, PT, PT, -R127, -0x43300000, RZ ;  /* 0xbcd000007f7f7810 */ /* 0x000fca0007ffe1ff */
[----:B------:R-:W-:-:S03]  /*b180*/  DFMA R8, R170, -R8, R142 ;  /* 0x80000008aa08722b */ /* 0x000fc6000000008e */
[----:B------:R-:W-:-:S07]  /*b190*/  LOP3.LUT R121, R111, R121, RZ, 0x3c, !PT ;  /* 0x000000796f797212 */ /* 0x000fce00078e3cff */
[----:B------:R-:W-:-:S04]  /*b1a0*/  FSETP.NEU.AND P0, PT, |R9|, R127, PT ;  /* 0x0000007f0900720b */ /* 0x000fc80003f0d200 */
[----:B------:R-:W-:Y:S02]  /*b1b0*/  FSEL R170, R110, R170, !P0 ;  /* 0x000000aa6eaa7208 */ /* 0x000fe40004000000 */
[----:B------:R-:W-:Y:S01]  /*b1c0*/  FSEL R171, R121, R171, !P0 ;  /* 0x000000ab79ab7208 */ /* 0x000fe20004000000 */
[----:B------:R-:W-:Y:S06]  /*b1d0*/  BRA `(.L_x_169) ;  /* 0x0000000000547947 */ /* 0x000fec0003800000 */
.L_x_168:
[----:B------:R-:W-:-:S14]  /*b1e0*/  DSETP.NAN.AND P0, PT, R110, R110, PT ;  /* 0x0000006e6e00722a */ /* 0x000fdc0003f08000 */
[----:B------:R-:W-:Y:S05]  /*b1f0*/  @P0 BRA `(.L_x_170) ;  /* 0x0000000000440947 */ /* 0x000fea0003800000 */
[----:B------:R-:W-:-:S14]  /*b200*/  DSETP.NAN.AND P0, PT, R8, R8, PT ;  /* 0x000000080800722a */ /* 0x000fdc0003f08000 */
[----:B------:R-:W-:Y:S05]  /*b210*/  @P0 BRA `(.L_x_171) ;  /* 0x0000000000300947 */ /* 0x000fea0003800000 */
[----:B------:R-:W-:Y:S01]  /*b220*/  ISETP.NE.AND P0, PT, R175, R174, PT ;  /* 0x000000aeaf00720c */ /* 0x000fe20003f05270 */
[----:B------:R-:W-:Y:S01]  /*b230*/  IMAD.MOV.U32 R170, RZ, RZ, 0x0 ;  /* 0x00000000ffaa7424 */ /* 0x000fe200078e00ff */
[----:B------:R-:W-:-:S11]  /*b240*/  MOV R171, 0xfff80000 ;  /* 0xfff8000000ab7802 */ /* 0x000fd60000000f00 */
[----:B------:R-:W-:Y:S05]  /*b250*/  @!P0 BRA `(.L_x_169) ;  /* 0x0000000000348947 */ /* 0x000fea0003800000 */
[----:B------:R-:W-:Y:S02]  /*b260*/  ISETP.NE.AND P0, PT, R175, 0x7ff00000, PT ;  /* 0x7ff00000af00780c */ /* 0x000fe40003f05270 */
[----:B------:R-:W-:Y:S02]  /*b270*/  LOP3.LUT R171, R111, 0x80000000, R9, 0x48, !PT ;  /* 0x800000006fab7812 */ /* 0x000fe400078e4809 */
[----:B------:R-:W-:-:S13]  /*b280*/  ISETP.EQ.OR P0, PT, R174, RZ, !P0 ;  /* 0x000000ffae00720c */ /* 0x000fda0004702670 */
[----:B------:R-:W-:Y:S01]  /*b290*/  @P0 LOP3.LUT R8, R171, 0x7ff00000, RZ, 0xfc, !PT ;  /* 0x7ff00000ab080812 */ /* 0x000fe200078efcff */
[----:B------:R-:W-:Y:S02]  /*b2a0*/  @!P0 IMAD.MOV.U32 R170, RZ, RZ, RZ ;  /* 0x000000ffffaa8224 */ /* 0x000fe400078e00ff */
[----:B------:R-:W-:Y:S02]  /*b2b0*/  @P0 IMAD.MOV.U32 R170, RZ, RZ, RZ ;  /* 0x000000ffffaa0224 */ /* 0x000fe400078e00ff */
[----:B------:R-:W-:Y:S01]  /*b2c0*/  @P0 IMAD.MOV.U32 R171, RZ, RZ, R8 ;  /* 0x000000ffffab0224 */ /* 0x000fe200078e0008 */
[----:B------:R-:W-:Y:S06]  /*b2d0*/  BRA `(.L_x_169) ;  /* 0x0000000000147947 */ /* 0x000fec0003800000 */
.L_x_171:
[----:B------:R-:W-:Y:S02]  /*b2e0*/  LOP3.LUT R171, R9, 0x80000, RZ, 0xfc, !PT ;  /* 0x0008000009ab7812 */ /* 0x000fe400078efcff */
[----:B------:R-:W-:Y:S01]  /*b2f0*/  MOV R170, R8 ;  /* 0x0000000800aa7202 */ /* 0x000fe20000000f00 */
[----:B------:R-:W-:Y:S06]  /*b300*/  BRA `(.L_x_169) ;  /* 0x0000000000087947 */ /* 0x000fec0003800000 */
.L_x_170:
[----:B------:R-:W-:Y:S01]  /*b310*/  LOP3.LUT R171, R111, 0x80000, RZ, 0xfc, !PT ;  /* 0x000800006fab7812 */ /* 0x000fe200078efcff */
[----:B------:R-:W-:-:S07]  /*b320*/  IMAD.MOV.U32 R170, RZ, RZ, R110 ;  /* 0x000000ffffaa7224 */ /* 0x000fce00078e006e */
.L_x_169:
[----:B------:R-:W-:Y:S05]  /*b330*/  BSYNC.RECONVERGENT B0 ;  /* 0x0000000000007941 */ /* 0x000fea0003800200 */
.L_x_167:
[----:B------:R-:W-:Y:S01]  /*b340*/  MOV R153, 0x0 ;  /* 0x0000000000997802 */ /* 0x000fe20000000f00 */
[----:B------:R-:W-:Y:S02]  /*b350*/  IMAD.MOV.U32 R8, RZ, RZ, R170 ;  /* 0x000000ffff087224 */ /* 0x000fe400078e00aa */
[----:B------:R-:W-:Y:S01]  /*b360*/  IMAD.MOV.U32 R9, RZ, RZ, R171 ;  /* 0x000000ffff097224 */ /* 0x000fe200078e00ab */
[----:B------:R-:W-:Y:S06]  /*b370*/  RET.REL.NODEC R152 `(calc_absorption) ;  /* 0xffffff4c98207950 */ /* 0x000fec0003c3ffff */
        .weak           $__internal_2_$__cuda_sm20_dsqrt_rn_f64_mediumpath_v1
        .type           $__internal_2_$__cuda_sm20_dsqrt_rn_f64_mediumpath_v1,@function
        .size           $__internal_2_$__cuda_sm20_dsqrt_rn_f64_mediumpath_v1,($calc_absorption$__internal_accurate_pow - $__internal_2_$__cuda_sm20_dsqrt_rn_f64_mediumpath_v1)
$__internal_2_$__cuda_sm20_dsqrt_rn_f64_mediumpath_v1:
[----:B------:R-:W-:Y:S01]  /*b380*/  ISETP.GE.U32.AND P0, PT, R8, -0x3400000, PT ;  /* 0xfcc000000800780c */ /* 0x000fe20003f06070 */
[----:B------:R-:W-:Y:S01]  /*b390*/  BSSY.RECONVERGENT B3, `(.L_x_172) ;  /* 0x000002a000037945 */ /* 0x000fe20003800200 */
[----:B------:R-:W-:Y:S01]  /*b3a0*/  IMAD.MOV.U32 R8, RZ, RZ, R28 ;  /* 0x000000ffff087224 */ /* 0x000fe200078e001c */
[----:B------:R-:W-:Y:S01]  /*b3b0*/  MOV R9, R29 ;  /* 0x0000001d00097202 */ /* 0x000fe20000000f00 */
[----:B------:R-:W-:Y:S02]  /*b3c0*/  IMAD.MOV.U32 R24, RZ, RZ, R14 ;  /* 0x000000ffff187224 */ /* 0x000fe400078e000e */
[----:B------:R-:W-:Y:S02]  /*b3d0*/  IMAD.MOV.U32 R25, RZ, RZ, R31 ;  /* 0x000000ffff197224 */ /* 0x000fe400078e001f */
[----:B------:R-:W-:Y:S02]  /*b3e0*/  IMAD.MOV.U32 R26, RZ, RZ, R30 ;  /* 0x000000ffff1a7224 */ /* 0x000fe400078e001e */
[----:B------:R-:W-:-:S02]  /*b3f0*/  IMAD.MOV.U32 R28, RZ, RZ, R32 ;  /* 0x000000ffff1c7224 */ /* 0x000fc400078e0020 */
[----:B------:R-:W-:Y:S01]  /*b400*/  IMAD.MOV.U32 R29, RZ, RZ, R33 ;  /* 0x000000ffff1d7224 */ /* 0x000fe200078e0021 */
[----:B------:R-:W-:Y:S06]  /*b410*/  @!P0 BRA `(.L_x_173) ;  /* 0x0000000000208947 */ /* 0x000fec0003800000 */
[----:B------:R-:W-:-:S10]  /*b420*/  DFMA.RM R8, R8, R26, R28 ;  /* 0x0000001a0808722b */ /* 0x000fd4000000401c */
[----:B------:R-:W-:-:S04]  /*b430*/  IADD3 R26, P0, PT, R8, 0x1, RZ ;  /* 0x00000001081a7810 */ /* 0x000fc80007f1e0ff */
[----:B------:R-:W-:-:S06]  /*b440*/  IADD3.X R27, PT, PT, RZ, R9, RZ, P0, !PT ;  /* 0x00000009ff1b7210 */ /* 0x000fcc00007fe4ff */
[----:B------:R-:W-:-:S08]  /*b450*/  DFMA.RP R24, -R8, R26, R24 ;  /* 0x0000001a0818722b */ /* 0x000fd00000008118 */
[----:B------:R-:W-:-:S06]  /*b460*/  DSETP.GT.AND P0, PT, R24, RZ, PT ;  /* 0x000000ff1800722a */ /* 0x000fcc0003f04000 */
[----:B------:R-:W-:Y:S02]  /*b470*/  FSEL R8, R26, R8, P0 ;  /* 0x000000081a087208 */ /* 0x000fe40000000000 */
[----:B------:R-:W-:Y:S01]  /*b480*/  FSEL R9, R27, R9, P0 ;  /* 0x000000091b097208 */ /* 0x000fe20000000000 */
[----:B------:R-:W-:Y:S06]  /*b490*/  BRA `(.L_x_174) ;  /* 0x0000000000647947 */ /* 0x000fec0003800000 */
.L_x_173:
[----:B------:R-:W-:-:S14]  /*b4a0*/  DSETP.NE.AND P0, PT, R24, RZ, PT ;  /* 0x000000ff1800722a */ /* 0x000fdc0003f05000 */
[----:B------:R-:W-:Y:S05]  /*b4b0*/  @!P0 BRA `(.L_x_175) ;  /* 0x0000000000588947 */ /* 0x000fea0003800000 */
[----:B------:R-:W-:-:S13]  /*b4c0*/  ISETP.GE.AND P0, PT, R25, RZ, PT ;  /* 0x000000ff1900720c */ /* 0x000fda0003f06270 */
[----:B------:R-:W-:Y:S02]  /*b4d0*/  @!P0 IMAD.MOV.U32 R8, RZ, RZ, 0x0 ;  /* 0x00000000ff088424 */ /* 0x000fe400078e00ff */
[----:B------:R-:W-:Y:S01]  /*b4e0*/  @!P0 IMAD.MOV.U32 R9, RZ, RZ, -0x80000 ;  /* 0xfff80000ff098424 */ /* 0x000fe200078e00ff */
[----:B------:R-:W-:Y:S06]  /*b4f0*/  @!P0 BRA `(.L_x_174) ;  /* 0x00000000004c8947 */ /* 0x000fec0003800000 */
[----:B------:R-:W-:-:S13]  /*b500*/  ISETP.GT.AND P0, PT, R25, 0x7fefffff, PT ;  /* 0x7fefffff1900780c */ /* 0x000fda0003f04270 */
[----:B------:R-:W-:Y:S05]  /*b510*/  @P0 BRA `(.L_x_175) ;  /* 0x0000000000400947 */ /* 0x000fea0003800000 */
[----:B------:R-:W-:Y:S01]  /*b520*/  DMUL R8, R24, 8.11296384146066816958e+31 ;  /* 0x4690000018087828 */ /* 0x000fe20000000000 */
[----:B------:R-:W-:Y:S01]  /*b530*/  MOV R28, 0x0 ;  /* 0x00000000001c7802 */ /* 0x000fe20000000f00 */
[----:B------:R-:W-:Y:S02]  /*b540*/  IMAD.MOV.U32 R24, RZ, RZ, RZ ;  /* 0x000000ffff187224 */ /* 0x000fe400078e00ff */
[----:B------:R-:W-:Y:S02]  /*b550*/  IMAD.MOV.U32 R29, RZ, RZ, 0x3fd80000 ;  /* 0x3fd80000ff1d7424 */ /* 0x000fe400078e00ff */
[----:B------:R-:W0:Y:S02]  /*b560*/  MUFU.RSQ64H R25, R9 ;  /* 0x0000000900197308 */ /* 0x000e240000001c00 */
[----:B0-----:R-:W-:-:S08]  /*b570*/  DMUL R26, R24, R24 ;  /* 0x00000018181a7228 */ /* 0x001fd00000000000 */
[----:B------:R-:W-:-:S08]  /*b580*/  DFMA R26, R8, -R26, 1 ;  /* 0x3ff00000081a742b */ /* 0x000fd0000000081a */
[----:B------:R-:W-:Y:S02]  /*b590*/  DFMA R28, R26, R28, 0.5 ;  /* 0x3fe000001a1c742b */ /* 0x000fe4000000001c */
[----:B------:R-:W-:-:S08]  /*b5a0*/  DMUL R26, R24, R26 ;  /* 0x0000001a181a7228 */ /* 0x000fd00000000000 */
[----:B------:R-:W-:-:S08]  /*b5b0*/  DFMA R26, R28, R26, R24 ;  /* 0x0000001a1c1a722b */ /* 0x000fd00000000018 */
[----:B------:R-:W-:Y:S02]  /*b5c0*/  DMUL R24, R8, R26 ;  /* 0x0000001a08187228 */ /* 0x000fe40000000000 */
[----:B------:R-:W-:-:S06]  /*b5d0*/  VIADD R27, R27, 0xfff00000 ;  /* 0xfff000001b1b7836 */ /* 0x000fcc0000000000 */
[----:B------:R-:W-:-:S08]  /*b5e0*/  DFMA R28, R24, -R24, R8 ;  /* 0x80000018181c722b */ /* 0x000fd00000000008 */
[----:B------:R-:W-:-:S10]  /*b5f0*/  DFMA R8, R26, R28, R24 ;  /* 0x0000001c1a08722b */ /* 0x000fd40000000018 */
[----:B------:R-:W-:Y:S01]  /*b600*/  VIADD R9, R9, 0xfcb00000 ;  /* 0xfcb0000009097836 */ /* 0x000fe20000000000 */
[----:B------:R-:W-:Y:S06]  /*b610*/  BRA `(.L_x_174) ;  /* 0x0000000000047947 */ /* 0x000fec0003800000 */
.L_x_175:
[----:B------:R-:W-:-:S11]  /*b620*/  DADD R8, R24, R24 ;  /* 0x0000000018087229 */ /* 0x000fd60000000018 */
.L_x_174:
[----:B------:R-:W-:Y:S05]  /*b630*/  BSYNC.RECONVERGENT B3 ;  /* 0x0000000000037941 */ /* 0x000fea0003800200 */
.L_x_172:
[----:B------:R-:W-:Y:S01]  /*b640*/  MOV R14, R8 ;  /* 0x00000008000e7202 */ /* 0x000fe20000000f00 */
[----:B------:R-:W-:Y:S02]  /*b650*/  IMAD.MOV.U32 R25, RZ, RZ, R9 ;  /* 0x000000ffff197224 */ /* 0x000fe400078e0009 */
[----:B------:R-:W-:Y:S02]  /*b660*/  IMAD.MOV.U32 R8, RZ, RZ, R34 ;  /* 0x000000ffff087224 */ /* 0x000fe400078e0022 */
[----:B------:R-:W-:-:S04]  /*b670*/  IMAD.MOV.U32 R9, RZ, RZ, 0x0 ;  /* 0x00000000ff097424 */ /* 0x000fc800078e00ff */
[----:B------:R-:W-:Y:S05]  /*b680*/  RET.REL.NODEC R8 `(calc_absorption) ;  /* 0xffffff48085c7950 */ /* 0x000fea0003c3ffff */
        .type           $calc_absorption$__internal_accurate_pow,@function
        .size           $calc_absorption$__internal_accurate_pow,(.L_x_181 - $calc_absorption$__internal_accurate_pow)
$calc_absorption$__internal_accurate_pow:
[----:B------:R-:W-:Y:S01]  /*b690*/  ISETP.GT.U32.AND P0, PT, R45, 0xfffff, PT ;  /* 0x000fffff2d00780c */ /* 0x000fe20003f04070 */
[----:B------:R-:W-:Y:S01]  /*b6a0*/  IMAD.MOV.U32 R28, RZ, RZ, RZ ;  /* 0x000000ffff1c7224 */ /* 0x000fe200078e00ff */
[----:B------:R-:W-:Y:S01]  /*b6b0*/  MOV R8, R45 ;  /* 0x0000002d00087202 */ /* 0x000fe20000000f00 */
[----:B------:R-:W-:Y:S01]  /*b6c0*/  IMAD.MOV.U32 R35, RZ, RZ, 0x3ed0f5d2 ;  /* 0x3ed0f5d2ff237424 */ /* 0x000fe200078e00ff */
[----:B------:R-:W-:Y:S01]  /*b6d0*/  MOV R34, 0x41ad3b5a ;  /* 0x41ad3b5a00227802 */ /* 0x000fe20000000f00 */
[----:B------:R-:W-:Y:S01]  /*b6e0*/  UMOV UR6, 0x7d2cafe2 ;  /* 0x7d2cafe200067882 */ /* 0x000fe20000000000 */
[----:B------:R-:W-:Y:S01]  /*b6f0*/  UMOV UR7, 0x3eb0f5ff ;  /* 0x3eb0f5ff00077882 */ /* 0x000fe20000000000 */
[----:B------:R-:W-:Y:S01]  /*b700*/  UMOV UR8, 0x3b39803f ;  /* 0x3b39803f00087882 */ /* 0x000fe20000000000 */
[----:B------:R-:W-:-:S05]  /*b710*/  UMOV UR9, 0x3c7abc9e ;  /* 0x3c7abc9e00097882 */ /* 0x000fca0000000000 */
[----:B------:R-:W-:-:S10]  /*b720*/  @!P0 DMUL R48, R44, 1.80143985094819840000e+16 ;  /* 0x435000002c308828 */ /* 0x000fd40000000000 */
[----:B------:R-:W-:-:S05]  /*b730*/  @!P0 IMAD.MOV.U32 R8, RZ, RZ, R49 ;  /* 0x000000ffff088224 */ /* 0x000fca00078e0031 */
[----:B------:R-:W-:-:S04]  /*b740*/  LOP3.LUT R8, R8, 0x800fffff, RZ, 0xc0, !PT ;  /* 0x800fffff08087812 */ /* 0x000fc800078ec0ff */
[----:B------:R-:W-:Y:S01]  /*b750*/  LOP3.LUT R9, R8, 0x3ff00000, RZ, 0xfc, !PT ;  /* 0x3ff0000008097812 */ /* 0x000fe200078efcff */
[----:B------:R-:W-:Y:S01]  /*b760*/  IMAD.MOV.U32 R8, RZ, RZ, R44 ;  /* 0x000000ffff087224 */ /* 0x000fe200078e002c */
[----:B------:R-:W-:Y:S01]  /*b770*/  SHF.R.U32.HI R44, RZ, 0x14, R45 ;  /* 0x00000014ff2c7819 */ /* 0x000fe2000001162d */
[----:B------:R-:W-:Y:S01]  /*b780*/  @!P0 IMAD.MOV.U32 R8, RZ, RZ, R48 ;  /* 0x000000ffff088224 */ /* 0x000fe200078e0030 */
[----:B------:R-:W-:Y:S02]  /*b790*/  ISETP.GE.U32.AND P2, PT, R9, 0x3ff6a09f, PT ;  /* 0x3ff6a09f0900780c */ /* 0x000fe40003f46070 */
[----:B------:R-:W-:-:S11]  /*b7a0*/  @!P0 LEA.HI R44, R49, 0xffffffca, RZ, 0xc ;  /* 0xffffffca312c8811 */ /* 0x000fd600078f60ff */
[----:B------:R-:W-:-:S05]  /*b7b0*/  @P2 IADD3 R27, PT, PT, R9, -0x100000, RZ ;  /* 0xfff00000091b2810 */ /* 0x000fca0007ffe0ff */
[----:B------:R-:W-:-:S06]  /*b7c0*/  @P2 IMAD.MOV.U32 R9, RZ, RZ, R27 ;  /* 0x000000ffff092224 */ /* 0x000fcc00078e001b */
[C---:B------:R-:W-:Y:S02]  /*b7d0*/  DADD R26, R8.reuse, 1 ;  /* 0x3ff00000081a7429 */ /* 0x040fe40000000000 */
[----:B------:R-:W-:-:S04]  /*b7e0*/  DADD R8, R8, -1 ;  /* 0xbff0000008087429 */ /* 0x000fc80000000000 */
[----:B------:R-:W0:Y:S02]  /*b7f0*/  MUFU.RCP64H R29, R27 ;  /* 0x0000001b001d7308 */ /* 0x000e240000001800 */
[----:B0-----:R-:W-:-:S08]  /*b800*/  DFMA R30, -R26, R28, 1 ;  /* 0x3ff000001a1e742b */ /* 0x001fd0000000011c */
[----:B------:R-:W-:-:S08]  /*b810*/  DFMA R30, R30, R30, R30 ;  /* 0x0000001e1e1e722b */ /* 0x000fd0000000001e */
[----:B------:R-:W-:-:S08]  /*b820*/  DFMA R30, R28, R30, R28 ;  /* 0x0000001e1c1e722b */ /* 0x000fd0000000001c */
[----:B------:R-:W-:-:S08]  /*b830*/  DMUL R28, R8, R30 ;  /* 0x0000001e081c7228 */ /* 0x000fd00000000000 */
[----:B------:R-:W-:-:S08]  /*b840*/  DFMA R28, R8, R30, R28 ;  /* 0x0000001e081c722b */ /* 0x000fd0000000001c */
[CC--:B------:R-:W-:Y:S02]  /*b850*/  DMUL R32, R28.reuse, R28.reuse ;  /* 0x0000001c1c207228 */ /* 0x0c0fe40000000000 */
[----:B------:R-:W-:-:S06]  /*b860*/  DMUL R40, R28, R28 ;  /* 0x0000001c1c287228 */ /* 0x000fcc0000000000 */
[----:B------:R-:W-:Y:S01]  /*b870*/  DFMA R26, R32, UR6, R34 ;  /* 0x00000006201a7c2b */ /* 0x000fe20008000022 */
[----:B------:R-:W-:Y:S01]  /*b880*/  UMOV UR6, 0x75488a3f ;  /* 0x75488a3f00067882 */ /* 0x000fe20000000000 */
[----:B------:R-:W-:Y:S01]  /*b890*/  UMOV UR7, 0x3ef3b20a ;  /* 0x3ef3b20a00077882 */ /* 0x000fe20000000000 */
[----:B------:R-:W-:-:S05]  /*b8a0*/  DADD R34, R8, -R28 ;  /* 0x0000000008227229 */ /* 0x000fca000000081c */
[----:B------:R-:W-:Y:S01]  /*b8b0*/  DFMA R26, R32, R26, UR6 ;  /* 0x00000006201a7e2b */ /* 0x000fe2000800001a */
[----:B------:R-:W-:Y:S01]  /*b8c0*/  UMOV UR6, 0xe4faecd5 ;  /* 0xe4faecd500067882 */ /* 0x000fe20000000000 */
[----:B------:R-:W-:Y:S01]  /*b8d0*/  UMOV UR7, 0x3f1745cd ;  /* 0x3f1745cd00077882 */ /* 0x000fe20000000000 */
[----:B------:R-:W-:-:S05]  /*b8e0*/  DADD R34, R34, R34 ;  /* 0x0000000022227229 */ /* 0x000fca0000000022 */
[----:B------:R-:W-:Y:S01]  /*b8f0*/  DFMA R26, R32, R26, UR6 ;  /* 0x00000006201a7e2b */ /* 0x000fe2000800001a */
[----:B------:R-:W-:Y:S01]  /*b900*/  UMOV UR6, 0x258a578b ;  /* 0x258a578b00067882 */ /* 0x000fe20000000000 */
[----:B------:R-:W-:Y:S01]  /*b910*/  UMOV UR7, 0x3f3c71c7 ;  /* 0x3f3c71c700077882 */ /* 0x000fe20000000000 */
[----:B------:R-:W-:-:S05]  /*b920*/  DFMA R34, R8, -R28, R34 ;  /* 0x8000001c0822722b */ /* 0x000fca0000000022 */
[----:B------:R-:W-:Y:S01]  /*b930*/  DFMA R26, R32, R26, UR6 ;  /* 0x00000006201a7e2b */ /* 0x000fe2000800001a */
[----:B------:R-:W-:Y:S01]  /*b940*/  UMOV UR6, 0x9242b910 ;  /* 0x9242b91000067882 */ /* 0x000fe20000000000 */
[----:B------:R-:W-:Y:S01]  /*b950*/  UMOV UR7, 0x3f624924 ;  /* 0x3f62492400077882 */ /* 0x000fe20000000000 */
[----:B------:R-:W-:-:S05]  /*b960*/  DMUL R34, R30, R34 ;  /* 0x000000221e227228 */ /* 0x000fca0000000000 */
[----:B------:R-:W-:Y:S01]  /*b970*/  DFMA R26, R32, R26, UR6 ;  /* 0x00000006201a7e2b */ /* 0x000fe2000800001a */
[----:B------:R-:W-:Y:S01]  /*b980*/  UMOV UR6, 0x99999dfb ;  /* 0x99999dfb00067882 */ /* 0x000fe20000000000 */
[----:B------:R-:W-:-:S03]  /*b990*/  UMOV UR7, 0x3f899999 ;  /* 0x3f89999900077882 */ /* 0x000fc60000000000 */
[----:B------:R-:W-:Y:S01]  /*b9a0*/  VIADD R31, R35, 0x100000 ;  /* 0x00100000231f7836 */ /* 0x000fe20000000000 */
[----:B------:R-:W-:Y:S02]  /*b9b0*/  MOV R30, R34 ;  /* 0x00000022001e7202 */ /* 0x000fe40000000f00 */
[----:B------:R-:W-:Y:S01]  /*b9c0*/  DFMA R26, R32, R26, UR6 ;  /* 0x00000006201a7e2b */ /* 0x000fe2000800001a */
[----:B------:R-:W-:Y:S01]  /*b9d0*/  UMOV UR6, 0x55555555 ;  /* 0x5555555500067882 */ /* 0x000fe20000000000 */
[----:B------:R-:W-:-:S06]  /*b9e0*/  UMOV UR7, 0x3fb55555 ;  /* 0x3fb5555500077882 */ /* 0x000fcc0000000000 */
[----:B------:R-:W-:-:S08]  /*b9f0*/  DFMA R36, R32, R26, UR6 ;  /* 0x0000000620247e2b */ /* 0x000fd0000800001a */
[----:B------:R-:W-:Y:S01]  /*ba00*/  DADD R38, -R36, UR6 ;  /* 0x0000000624267e29 */ /* 0x000fe20008000100 */
[----:B------:R-:W-:Y:S01]  /*ba10*/  UMOV UR6, 0xb9e7b0 ;  /* 0x00b9e7b000067882 */ /* 0x000fe20000000000 */
[----:B------:R-:W-:-:S06]  /*ba20*/  UMOV UR7, 0x3c46a4cb ;  /* 0x3c46a4cb00077882 */ /* 0x000fcc0000000000 */
[----:B------:R-:W-:Y:S02]  /*ba30*/  DFMA R38, R32, R26, R38 ;  /* 0x0000001a2026722b */ /* 0x000fe40000000026 */
[C---:B------:R-:W-:Y:S02]  /*ba40*/  DMUL R32, R28.reuse, R40 ;  /* 0x000000281c207228 */ /* 0x040fe40000000000 */
[----:B------:R-:W-:-:S04]  /*ba50*/  DFMA R26, R28, R28, -R40 ;  /* 0x0000001c1c1a722b */ /* 0x000fc80000000828 */
[----:B------:R-:W-:Y:S01]  /*ba60*/  DADD R38, R38, -UR6 ;  /* 0x8000000626267e29 */ /* 0x000fe20008000000 */
[----:B------:R-:W-:Y:S01]  /*ba70*/  UMOV UR6, 0x80000000 ;  /* 0x8000000000067882 */ /* 0x000fe20000000000 */
[C---:B------:R-:W-:Y:S01]  /*ba80*/  DFMA R42, R28.reuse, R40, -R32 ;  /* 0x000000281c2a722b */ /* 0x040fe20000000820 */
[----:B------:R-:W-:Y:S01]  /*ba90*/  UMOV UR7, 0x43300000 ;  /* 0x4330000000077882 */ /* 0x000fe20000000000 */
[----:B------:R-:W-:-:S04]  /*baa0*/  DFMA R26, R28, R30, R26 ;  /* 0x0000001e1c1a722b */ /* 0x000fc8000000001a */
[----:B------:R-:W-:Y:S02]  /*bab0*/  DADD R8, R36, R38 ;  /* 0x0000000024087229 */ /* 0x000fe40000000026 */
[----:B------:R-:W-:-:S06]  /*bac0*/  DFMA R42, R34, R40, R42 ;  /* 0x00000028222a722b */ /* 0x000fcc000000002a */
[----:B------:R-:W-:Y:S02]  /*bad0*/  DMUL R30, R8, R32 ;  /* 0x00000020081e7228 */ /* 0x000fe40000000000 */
[----:B------:R-:W-:Y:S02]  /*bae0*/  DFMA R26, R28, R26, R42 ;  /* 0x0000001a1c1a722b */ /* 0x000fe4000000002a */
[----:B------:R-:W-:-:S04]  /*baf0*/  DADD R36, R36, -R8 ;  /* 0x0000000024247229 */ /* 0x000fc80000000808 */
[----:B------:R-:W-:-:S04]  /*bb00*/  DFMA R40, R8, R32, -R30 ;  /* 0x000000200828722b */ /* 0x000fc8000000081e */
[----:B------:R-:W-:-:S04]  /*bb10*/  DADD R36, R38, R36 ;  /* 0x0000000026247229 */ /* 0x000fc80000000024 */
[----:B------:R-:W-:-:S08]  /*bb20*/  DFMA R26, R8, R26, R40 ;  /* 0x0000001a081a722b */ /* 0x000fd00000000028 */
[----:B------:R-:W-:-:S08]  /*bb30*/  DFMA R26, R36, R32, R26 ;  /* 0x00000020241a722b */ /* 0x000fd0000000001a */
[----:B------:R-:W-:-:S08]  /*bb40*/  DADD R8, R30, R26 ;  /* 0x000000001e087229 */ /* 0x000fd0000000001a */
[--C-:B------:R-:W-:Y:S02]  /*bb50*/  DADD R32, R28, R8.reuse ;  /* 0x000000001c207229 */ /* 0x100fe40000000008 */
[----:B------:R-:W-:-:S06]  /*bb60*/  DADD R30, R30, -R8 ;  /* 0x000000001e1e7229 */ /* 0x000fcc0000000808 */
[----:B------:R-:W-:Y:S02]  /*bb70*/  DADD R28, R28, -R32 ;  /* 0x000000001c1c7229 */ /* 0x000fe40000000820 */
[----:B------:R-:W-:-:S06]  /*bb80*/  DADD R30, R26, R30 ;  /* 0x000000001a1e7229 */ /* 0x000fcc000000001e */
[----:B------:R-:W-:Y:S01]  /*bb90*/  DADD R28, R8, R28 ;  /* 0x00000000081c7229 */ /* 0x000fe2000000001c */
[C---:B------:R-:W-:Y:S02]  /*bba0*/  VIADD R8, R44.reuse, 0xfffffc01 ;  /* 0xfffffc012c087836 */ /* 0x040fe40000000000 */
[----:B------:R-:W-:Y:S02]  /*bbb0*/  HFMA2 R9, -RZ, RZ, 3.59375, 0 ;  /* 0x43300000ff097431 */ /* 0x000fe400000001ff */
[----:B------:R-:W-:-:S03]  /*bbc0*/  @P2 VIADD R8, R44, 0xfffffc02 ;  /* 0xfffffc022c082836 */ /* 0x000fc60000000000 */
[----:B------:R-:W-:Y:S02]  /*bbd0*/  DADD R28, R30, R28 ;  /* 0x000000001e1c7229 */ /* 0x000fe4000000001c */
[----:B------:R-:W-:-:S06]  /*bbe0*/  LOP3.LUT R8, R8, 0x80000000, RZ, 0x3c, !PT ;  /* 0x8000000008087812 */ /* 0x000fcc00078e3cff */
[----:B------:R-:W-:Y:S01]  /*bbf0*/  DADD R26, R8, -UR6 ;  /* 0x80000006081a7e29 */ /* 0x000fe20008000000 */
[----:B------:R-:W-:Y:S01]  /*bc00*/  UMOV UR6, 0xfefa39ef ;  /* 0xfefa39ef00067882 */ /* 0x000fe20000000000 */
[----:B------:R-:W-:Y:S01]  /*bc10*/  DADD R28, R34, R28 ;  /* 0x00000000221c7229 */ /* 0x000fe2000000001c */
[----:B------:R-:W-:-:S07]  /*bc20*/  UMOV UR7, 0x3fe62e42 ;  /* 0x3fe62e4200077882 */ /* 0x000fce0000000000 */
[----:B------:R-:W-:-:S08]  /*bc30*/  DADD R8, R32, R28 ;  /* 0x0000000020087229 */ /* 0x000fd0000000001c */
[--C-:B------:R-:W-:Y:S02]  /*bc40*/  DFMA R30, R26, UR6, R8.reuse ;  /* 0x000000061a1e7c2b */ /* 0x100fe40008000008 */
[----:B------:R-:W-:-:S06]  /*bc50*/  DADD R32, R32, -R8 ;  /* 0x0000000020207229 */ /* 0x000fcc0000000808 */
[----:B------:R-:W-:Y:S02]  /*bc60*/  DFMA R34, R26, -UR6, R30 ;  /* 0x800000061a227c2b */ /* 0x000fe4000800001e */
[----:B------:R-:W-:-:S06]  /*bc70*/  DADD R32, R28, R32 ;  /* 0x000000001c207229 */ /* 0x000fcc0000000020 */
[----:B------:R-:W-:Y:S01]  /*bc80*/  DADD R34, -R8, R34 ;  /* 0x0000000008227229 */ /* 0x000fe20000000122 */
[----:B------:R-:W-:-:S05]  /*bc90*/  IMAD.SHL.U32 R8, R7, 0x2, RZ ;  /* 0x0000000207087824 */ /* 0x000fca00078e00ff */
[----:B------:R-:W-:Y:S02]  /*bca0*/  ISETP.GT.U32.AND P0, PT, R8, -0x2000001, PT ;  /* 0xfdffffff0800780c */ /* 0x000fe40003f04070 */
[----:B------:R-:W-:-:S08]  /*bcb0*/  DADD R32, R32, -R34 ;  /* 0x0000000020207229 */ /* 0x000fd00000000822 */
[----:B------:R-:W-:Y:S01]  /*bcc0*/  DFMA R32, R26, UR8, R32 ;  /* 0x000000081a207c2b */ /* 0x000fe20008000020 */
[----:B------:R-:W-:Y:S01]  /*bcd0*/  LOP3.LUT R27, R7, 0xff0fffff, RZ, 0xc0, !PT ;  /* 0xff0fffff071b7812 */ /* 0x000fe200078ec0ff */
[----:B------:R-:W-:-:S03]  /*bce0*/  IMAD.MOV.U32 R26, RZ, RZ, R6 ;  /* 0x000000ffff1a7224 */ /* 0x000fc600078e0006 */
[----:B------:R-:W-:-:S03]  /*bcf0*/  SEL R27, R27, R7, P0 ;  /* 0x000000071b1b7207 */ /* 0x000fc60000000000 */
[----:B------:R-:W-:-:S08]  /*bd00*/  DADD R8, R30, R32 ;  /* 0x000000001e087229 */ /* 0x000fd00000000020 */
[----:B------:R-:W-:Y:S02]  /*bd10*/  DADD R30, R30, -R8 ;  /* 0x000000001e1e7229 */ /* 0x000fe40000000808 */
[----:B------:R-:W-:-:S06]  /*bd20*/  DMUL R28, R8, R26 ;  /* 0x0000001a081c7228 */ /* 0x000fcc0000000000 */
[----:B------:R-:W-:Y:S02]  /*bd30*/  DADD R30, R32, R30 ;  /* 0x00000000201e7229 */ /* 0x000fe4000000001e */
[----:B------:R-:W-:-:S08]  /*bd40*/  DFMA R8, R8, R26, -R28 ;  /* 0x0000001a0808722b */ /* 0x000fd0000000081c */
[----:B------:R-:W-:Y:S01]  /*bd50*/  DFMA R8, R30, R26, R8 ;  /* 0x0000001a1e08722b */ /* 0x000fe20000000008 */
[----:B------:R-:W-:Y:S01]  /*bd60*/  MOV R26, 0x652b82fe ;  /* 0x652b82fe001a7802 */ /* 0x000fe20000000f00 */
[----:B------:R-:W-:-:S06]  /*bd70*/  IMAD.MOV.U32 R27, RZ, RZ, 0x3ff71547 ;  /* 0x3ff71547ff1b7424 */ /* 0x000fcc00078e00ff */
[----:B------:R-:W-:-:S08]  /*bd80*/  DADD R32, R28, R8 ;  /* 0x000000001c207229 */ /* 0x000fd00000000008 */
[----:B------:R-:W-:Y:S02]  /*bd90*/  DFMA R34, R32, R26, 6.75539944105574400000e+15 ;  /* 0x433800002022742b */ /* 0x000fe4000000001a */
[----:B------:R-:W-:Y:S01]  /*bda0*/  FSETP.GEU.AND P0, PT, |R33|, 4.1917929649353027344, PT ;  /* 0x4086232b2100780b */ /* 0x000fe20003f0e200 */
[----:B------:R-:W-:-:S05]  /*bdb0*/  DADD R28, R28, -R32 ;  /* 0x000000001c1c7229 */ /* 0x000fca0000000820 */
[----:B------:R-:W-:-:S08]  /*bdc0*/  DADD R26, R34, -6.75539944105574400000e+15 ;  /* 0xc3380000221a7429 */ /* 0x000fd00000000000 */
[----:B------:R-:W-:Y:S01]  /*bdd0*/  DFMA R30, R26, -UR6, R32 ;  /* 0x800000061a1e7c2b */ /* 0x000fe20008000020 */
[----:B------:R-:W-:Y:S01]  /*bde0*/  UMOV UR6, 0x3b39803f ;  /* 0x3b39803f00067882 */ /* 0x000fe20000000000 */
[----:B------:R-:W-:-:S06]  /*bdf0*/  UMOV UR7, 0x3c7abc9e ;  /* 0x3c7abc9e00077882 */ /* 0x000fcc0000000000 */
[----:B------:R-:W-:Y:S01]  /*be00*/  DFMA R30, R26, -UR6, R30 ;  /* 0x800000061a1e7c2b */ /* 0x000fe2000800001e */
[----:B------:R-:W-:Y:S01]  /*be10*/  UMOV UR6, 0x69ce2bdf ;  /* 0x69ce2bdf00067882 */ /* 0x000fe20000000000 */
[----:B------:R-:W-:Y:S01]  /*be20*/  IMAD.MOV.U32 R26, RZ, RZ, -0x35dec16 ;  /* 0xfca213eaff1a7424 */ /* 0x000fe200078e00ff */
[----:B------:R-:W-:Y:S01]  /*be30*/  MOV R27, 0x3e928af3 ;  /* 0x3e928af3001b7802 */ /* 0x000fe20000000f00 */
        /* <DEDUP_REMOVED lines=27> */
[----:B------:R-:W-:Y:S02]  /*bff0*/  DFMA R26, R30, R26, 1 ;  /* 0x3ff000001e1a742b */ /* 0x000fe4000000001a */
[----:B------:R-:W-:-:S08]  /*c000*/  DADD R30, R8, R28 ;  /* 0x00000000081e7229 */ /* 0x000fd0000000001c */
[----:B------:R-:W-:Y:S02]  /*c010*/  IMAD R9, R34, 0x100000, R27 ;  /* 0x0010000022097824 */ /* 0x000fe400078e021b */
[----:B------:R-:W-:Y:S01]  /*c020*/  IMAD.MOV.U32 R8, RZ, RZ, R26 ;  /* 0x000000ffff087224 */ /* 0x000fe200078e001a */
[----:B------:R-:W-:Y:S06]  /*c030*/  @!P0 BRA `(.L_x_176) ;  /* 0x0000000000308947 */ /* 0x000fec0003800000 */
[----:B------:R-:W-:Y:S01]  /*c040*/  FSETP.GEU.AND P2, PT, |R33|, 4.2275390625, PT ;  /* 0x408748002100780b */ /* 0x000fe20003f4e200 */
[C---:B------:R-:W-:Y:S02]  /*c050*/  DADD R36, R32.reuse, +INF ;  /* 0x7ff0000020247429 */ /* 0x040fe40000000000 */
[----:B------:R-:W-:-:S08]  /*c060*/  DSETP.GEU.AND P0, PT, R32, RZ, PT ;  /* 0x000000ff2000722a */ /* 0x000fd00003f0e000 */
[----:B------:R-:W-:Y:S02]  /*c070*/  FSEL R9, R37, RZ, P0 ;  /* 0x000000ff25097208 */ /* 0x000fe40000000000 */
[----:B------:R-:W-:-:S04]  /*c080*/  @!P2 LEA.HI R8, R34, R34, RZ, 0x1 ;  /* 0x000000222208a211 */ /* 0x000fc800078f08ff */
[----:B------:R-:W-:Y:S02]  /*c090*/  @!P2 SHF.R.S32.HI R29, RZ, 0x1, R8 ;  /* 0x00000001ff1da819 */ /* 0x000fe40000011408 */
[----:B------:R-:W-:Y:S02]  /*c0a0*/  FSEL R8, R36, RZ, P0 ;  /* 0x000000ff24087208 */ /* 0x000fe40000000000 */
[----:B------:R-:W-:Y:S01]  /*c0b0*/  @!P2 IADD3 R28, PT, PT, R34, -R29, RZ ;  /* 0x8000001d221ca210 */ /* 0x000fe20007ffe0ff */
[----:B------:R-:W-:-:S03]  /*c0c0*/  @!P2 IMAD R27, R29, 0x100000, R27 ;  /* 0x001000001d1ba824 */ /* 0x000fc600078e021b */
[----:B------:R-:W-:Y:S01]  /*c0d0*/  @!P2 LEA R29, R28, 0x3ff00000, 0x14 ;  /* 0x3ff000001c1da811 */ /* 0x000fe200078ea0ff */
[----:B------:R-:W-:-:S06]  /*c0e0*/  @!P2 IMAD.MOV.U32 R28, RZ, RZ, RZ ;  /* 0x000000ffff1ca224 */ /* 0x000fcc00078e00ff */
[----:B------:R-:W-:-:S11]  /*c0f0*/  @!P2 DMUL R8, R26, R28 ;  /* 0x0000001c1a08a228 */ /* 0x000fd60000000000 */
.L_x_176:
[----:B------:R-:W-:Y:S02]  /*c100*/  DFMA R26, R30, R8, R8 ;  /* 0x000000081e1a722b */ /* 0x000fe40000000008 */
[----:B------:R-:W-:-:S08]  /*c110*/  DSETP.NEU.AND P0, PT, |R8|, +INF , PT ;  /* 0x7ff000000800742a */ /* 0x000fd00003f0d200 */
[----:B------:R-:W-:Y:S02]  /*c120*/  FSEL R29, R8, R26, !P0 ;  /* 0x0000001a081d7208 */ /* 0x000fe40004000000 */
[----:B------:R-:W-:Y:S01]  /*c130*/  FSEL R28, R9, R27, !P0 ;  /* 0x0000001b091c7208 */ /* 0x000fe20004000000 */
[----:B------:R-:W-:Y:S01]  /*c140*/  IMAD.MOV.U32 R9, RZ, RZ, 0x0 ;  /* 0x00000000ff097424 */ /* 0x000fe200078e00ff */
[----:B------:R-:W-:-:S04]  /*c150*/  MOV R8, R46 ;  /* 0x0000002e00087202 */ /* 0x000fc80000000f00 */
[----:B------:R-:W-:Y:S05]  /*c160*/  RET.REL.NODEC R8 `(calc_absorption) ;  /* 0xffffff3c08a47950 */ /* 0x000fea0003c3ffff */
.L_x_177:
[----:B------:R-:W-:-:S00]  /*c170*/  BRA `(.L_x_177) ;  /* 0xfffffffc00fc7947 */ /* 0x000fc0000383ffff */
[----:B------:R-:W-:-:S00]  /*c180*/  NOP ;  /* 0x0000000000007918 */ /* 0x000fc00000000000 */
[----:B------:R-:W-:-:S00]  /*c190*/  NOP ;  /* 0x0000000000007918 */ /* 0x000fc00000000000 */
[----:B------:R-:W-:-:S00]  /*c1a0*/  NOP ;  /* 0x0000000000007918 */ /* 0x000fc00000000000 */
[----:B------:R-:W-:-:S00]  /*c1b0*/  NOP ;  /* 0x0000000000007918 */ /* 0x000fc00000000000 */
[----:B------:R-:W-:-:S00]  /*c1c0*/  NOP ;  /* 0x0000000000007918 */ /* 0x000fc00000000000 */
[----:B------:R-:W-:-:S00]  /*c1d0*/  NOP ;  /* 0x0000000000007918 */ /* 0x000fc00000000000 */
[----:B------:R-:W-:-:S00]  /*c1e0*/  NOP ;  /* 0x0000000000007918 */ /* 0x000fc00000000000 */
[----:B------:R-:W-:-:S00]  /*c1f0*/  NOP ;  /* 0x0000000000007918 */ /* 0x000fc00000000000 */
.L_x_181:


//--------------------- .nv.shared.reserved.0     --------------------------
	.section	.nv.shared.reserved.0,"aw",@nobits
	.weak		__nv_reservedSMEM_offset_0_alias
	.size		__nv_reservedSMEM_offset_0_alias, 0, 64
	.other		__nv_reservedSMEM_offset_0_alias,@"STO_CUDA_RESERVED_SHARED STV_DEFAULT"
__nv_reservedSMEM_offset_0_alias:
	.zero		0
	.zero		64


//--------------------- .nv.constant0.calc_absorption --------------------------
	.section	.nv.constant0.calc_absorption,"a",@progbits
	.sectionflags	@""
	.align	4
.nv.constant0.calc_absorption:
	.zero		1048


//--------------------- SYMBOLS --------------------------

	.type		.nv.reservedSmem.offset0,@object
	.size		.nv.reservedSmem.offset0,0x4
